	.target	sm_90a

	.elftype	@"ET_EXEC"


//--------------------- .note.nv.tkinfo           --------------------------
	.section	.note.nv.tkinfo,"",@"SHT_NOTE"
	.sectionflags	@"SHF_NOTE_NV_TKINFO"
	.tkinfo
        /*0018*/ 	.word	0x00000002
        /*0030*/ 	.string	""
        /*0030*/ 	.string	"ptxas"
        /*0030*/ 	.string	"Cuda compilation tools, release 13.0, V13.0.88"
        /*0030*/ 	.string	"Build cuda_13.0.r13.0/compiler.36424714_0"
        /*0030*/ 	.string	"-v  -suppress-debug-info  -lineinfo  -arch sm_90a "



//--------------------- .note.nv.cuinfo           --------------------------
	.section	.note.nv.cuinfo,"",@"SHT_NOTE"
	.sectionflags	@"SHF_NOTE_NV_CUINFO"
        /*0018*/ 	.short	0x0002
        /*001a*/ 	.short	0x005a
        /*001c*/ 	.short	0x0082
	.zero		2


//--------------------- .nv.info                  --------------------------
	.section	.nv.info,"",@"SHT_CUDA_INFO"
	.align	4


	//----- nvinfo : EIATTR_REGCOUNT
	.align		4
        /*0000*/ 	.byte	0x04, 0x2f
        /*0002*/ 	.short	(.L_1 - .L_0)
	.align		4
.L_0:
        /*0004*/ 	.word	index@(gluon_wgmma)
        /*0008*/ 	.word	0x0000005a


	//----- nvinfo : EIATTR_FRAME_SIZE
	.align		4
.L_1:
        /*000c*/ 	.byte	0x04, 0x11
        /*000e*/ 	.short	(.L_3 - .L_2)
	.align		4
.L_2:
        /*0010*/ 	.word	index@(gluon_wgmma)
        /*0014*/ 	.word	0x00000000


	//----- nvinfo : EIATTR_MIN_STACK_SIZE
	.align		4
.L_3:
        /*0018*/ 	.byte	0x04, 0x12
        /*001a*/ 	.short	(.L_5 - .L_4)
	.align		4
.L_4:
        /*001c*/ 	.word	index@(gluon_wgmma)
        /*0020*/ 	.word	0x00000000
.L_5:


//--------------------- .nv.compat                --------------------------
	.section	.nv.compat,"",@"SHT_CUDA_COMPAT_INFO"
	.align	4
        /*0000*/ 	.byte	0x02, 0x09, 0x01, 0x00, 0x02, 0x02, 0x04, 0x00, 0x02, 0x05, 0x05, 0x00, 0x03, 0x07, 0x01, 0x01
        /*0010*/ 	.byte	0x02, 0x03, 0x03, 0x00, 0x02, 0x06, 0x01, 0x00, 0x04, 0x0b, 0x08, 0x00, 0x00, 0x00, 0x00, 0x00
        /*0020*/ 	.byte	0x00, 0x00, 0x00, 0x00


//--------------------- .nv.info.gluon_wgmma      --------------------------
	.section	.nv.info.gluon_wgmma,"",@"SHT_CUDA_INFO"
	.sectionflags	@""
	.align	4


	//----- nvinfo : EIATTR_CUDA_API_VERSION
	.align		4
        /*0000*/ 	.byte	0x04, 0x37
        /*0002*/ 	.short	(.L_7 - .L_6)
.L_6:
        /*0004*/ 	.word	0x00000082


	//----- nvinfo : EIATTR_KPARAM_INFO
	.align		4
.L_7:
        /*0008*/ 	.byte	0x04, 0x17
        /*000a*/ 	.short	(.L_9 - .L_8)
.L_8:
        /*000c*/ 	.word	0x00000000
        /*0010*/ 	.short	0x000a
        /*0012*/ 	.short	0x0048
        /*0014*/ 	.byte	0x00, 0xf4, 0x21, 0x00


	//----- nvinfo : EIATTR_KPARAM_INFO
	.align		4
.L_9:
        /*0018*/ 	.byte	0x04, 0x17
        /*001a*/ 	.short	(.L_11 - .L_10)
.L_10:
        /*001c*/ 	.word	0x00000000
        /*0020*/ 	.short	0x0009
        /*0022*/ 	.short	0x0040
        /*0024*/ 	.byte	0x00, 0xf4, 0x21, 0x00


	//----- nvinfo : EIATTR_KPARAM_INFO
	.align		4
.L_11:
        /*0028*/ 	.byte	0x04, 0x17
        /*002a*/ 	.short	(.L_13 - .L_12)
.L_12:
        /*002c*/ 	.word	0x00000000
        /*0030*/ 	.short	0x0008
        /*0032*/ 	.short	0x0038
        /*0034*/ 	.byte	0x00, 0xf0, 0x21, 0x00


	//----- nvinfo : EIATTR_KPARAM_INFO
	.align		4
.L_13:
        /*0038*/ 	.byte	0x04, 0x17
        /*003a*/ 	.short	(.L_15 - .L_14)
.L_14:
        /*003c*/ 	.word	0x00000000
        /*0040*/ 	.short	0x0007
        /*0042*/ 	.short	0x0030
        /*0044*/ 	.byte	0x00, 0xf0, 0x21, 0x00


	//----- nvinfo : EIATTR_KPARAM_INFO
	.align		4
.L_15:
        /*0048*/ 	.byte	0x04, 0x17
        /*004a*/ 	.short	(.L_17 - .L_16)
.L_16:
        /*004c*/ 	.word	0x00000000
        /*0050*/ 	.short	0x0006
        /*0052*/ 	.short	0x0028
        /*0054*/ 	.byte	0x00, 0xf0, 0x21, 0x00


	//----- nvinfo : EIATTR_KPARAM_INFO
	.align		4
.L_17:
        /*0058*/ 	.byte	0x04, 0x17
        /*005a*/ 	.short	(.L_19 - .L_18)
.L_18:
        /*005c*/ 	.word	0x00000000
        /*0060*/ 	.short	0x0005
        /*0062*/ 	.short	0x0020
        /*0064*/ 	.byte	0x00, 0xf0, 0x11, 0x00


	//----- nvinfo : EIATTR_KPARAM_INFO
	.align		4
.L_19:
        /*0068*/ 	.byte	0x04, 0x17
        /*006a*/ 	.short	(.L_21 - .L_20)
.L_20:
        /*006c*/ 	.word	0x00000000
        /*0070*/ 	.short	0x0004
        /*0072*/ 	.short	0x001c
        /*0074*/ 	.byte	0x00, 0xf0, 0x11, 0x00


	//----- nvinfo : EIATTR_KPARAM_INFO
	.align		4
.L_21:
        /*0078*/ 	.byte	0x04, 0x17
        /*007a*/ 	.short	(.L_23 - .L_22)
.L_22:
        /*007c*/ 	.word	0x00000000
        /*0080*/ 	.short	0x0003
        /*0082*/ 	.short	0x0018
        /*0084*/ 	.byte	0x00, 0xf0, 0x11, 0x00


	//----- nvinfo : EIATTR_KPARAM_INFO
	.align		4
.L_23:
        /*0088*/ 	.byte	0x04, 0x17
        /*008a*/ 	.short	(.L_25 - .L_24)
.L_24:
        /*008c*/ 	.word	0x00000000
        /*0090*/ 	.short	0x0002
        /*0092*/ 	.short	0x0010
        /*0094*/ 	.byte	0x00, 0xf4, 0x21, 0x00


	//----- nvinfo : EIATTR_KPARAM_INFO
	.align		4
.L_25:
        /*0098*/ 	.byte	0x04, 0x17
        /*009a*/ 	.short	(.L_27 - .L_26)
.L_26:
        /*009c*/ 	.word	0x00000000
        /*00a0*/ 	.short	0x0001
        /*00a2*/ 	.short	0x0008
        /*00a4*/ 	.byte	0x00, 0xf4, 0x21, 0x00


	//----- nvinfo : EIATTR_KPARAM_INFO
	.align		4
.L_27:
        /*00a8*/ 	.byte	0x04, 0x17
        /*00aa*/ 	.short	(.L_29 - .L_28)
.L_28:
        /*00ac*/ 	.word	0x00000000
        /*00b0*/ 	.short	0x0000
        /*00b2*/ 	.short	0x0000
        /*00b4*/ 	.byte	0x00, 0xf4, 0x21, 0x00


	//----- nvinfo : EIATTR_SPARSE_MMA_MASK
	.align		4
.L_29:
        /*00b8*/ 	.byte	0x03, 0x50
        /*00ba*/ 	.short	0x0000


	//----- nvinfo : EIATTR_MAXREG_COUNT
	.align		4
        /*00bc*/ 	.byte	0x03, 0x1b
        /*00be*/ 	.short	0x00ff


	//----- nvinfo : EIATTR_NUM_BARRIERS
	.align		4
        /*00c0*/ 	.byte	0x02, 0x4c
        /*00c2*/ 	.byte	0x01
	.zero		1


	//----- nvinfo : EIATTR_MERCURY_ISA_VERSION
	.align		4
        /*00c4*/ 	.byte	0x03, 0x5f
        /*00c6*/ 	.short	0x0101


	//----- nvinfo : EIATTR_INT_WARP_WIDE_INSTR_OFFSETS
	.align		4
        /*00c8*/ 	.byte	0x04, 0x31
        /*00ca*/ 	.short	(.L_31 - .L_30)


	//   ....[0]....
.L_30:
        /*00cc*/ 	.word	0x00001460


	//   ....[1]....
        /*00d0*/ 	.word	0x00001480


	//   ....[2]....
        /*00d4*/ 	.word	0x00001490


	//   ....[3]....
        /*00d8*/ 	.word	0x00001570


	//   ....[4]....
        /*00dc*/ 	.word	0x00001940


	//   ....[5]....
        /*00e0*/ 	.word	0x00001950


	//   ....[6]....
        /*00e4*/ 	.word	0x00001a00


	//   ....[7]....
        /*00e8*/ 	.word	0x00001a10


	//   ....[8]....
        /*00ec*/ 	.word	0x00002060


	//   ....[9]....
        /*00f0*/ 	.word	0x00002080


	//----- nvinfo : EIATTR_COOP_GROUP_MASK_REGIDS
	.align		4
.L_31:
        /*00f4*/ 	.byte	0x04, 0x29
        /*00f6*/ 	.short	(.L_33 - .L_32)


	//   ....[0]....
.L_32:
        /*00f8*/ 	.word	0xffffffff


	//   ....[1]....
        /*00fc*/ 	.word	0xffffffff


	//   ....[2]....
        /*0100*/ 	.word	0xffffffff


	//----- nvinfo : EIATTR_COOP_GROUP_INSTR_OFFSETS
	.align		4
.L_33:
        /*0104*/ 	.byte	0x04, 0x28
        /*0106*/ 	.short	(.L_35 - .L_34)


	//   ....[0]....
.L_34:
        /*0108*/ 	.word	0x00000160


	//   ....[1]....
        /*010c*/ 	.word	0x00000700


	//   ....[2]....
        /*0110*/ 	.word	0x00000cf0


	//----- nvinfo : EIATTR_MBARRIER_INSTR_OFFSETS
	.align		4
.L_35:
        /*0114*/ 	.byte	0x04, 0x39
        /*0116*/ 	.short	(.L_37 - .L_36)


	//   ....[0]....
.L_36:
        /*0118*/ 	.word	0x000015d0
        /*011c*/ 	.word	0x000000ff
        /*0120*/ 	.word	0x00024000
        /*0124*/ 	.short	0x0100
        /*0126*/ 	.byte	0x24
	.zero		1


	//   ....[1]....
        /*0128*/ 	.word	0x00001600
        /*012c*/ 	.word	0x000000ff
        /*0130*/ 	.word	0x00024008
        /*0134*/ 	.short	0x0100
        /*0136*/ 	.byte	0x24
	.zero		1


	//   ....[2]....
        /*0138*/ 	.word	0x00001620
        /*013c*/ 	.word	0x000000ff
        /*0140*/ 	.word	0x00024010
        /*0144*/ 	.short	0x0100
        /*0146*/ 	.byte	0x24
	.zero		1


	//   ....[3]....
        /*0148*/ 	.word	0x00001ab0
        /*014c*/ 	.word	0x000000ff
        /*0150*/ 	.word	0x00024000
        /*0154*/ 	.short	0x010a
        /*0156*/ 	.byte	0x16
	.zero		1


	//   ....[4]....
        /*0158*/ 	.word	0x00001fc0
        /*015c*/ 	.word	0x000000ff
        /*0160*/ 	.word	0x00024000
        /*0164*/ 	.short	0x0108
        /*0166*/ 	.byte	0x24
	.zero		1


	//   ....[5]....
        /*0168*/ 	.word	0x00002120
        /*016c*/ 	.word	0x000000ff
        /*0170*/ 	.word	0x00024008
        /*0174*/ 	.short	0x0108
        /*0176*/ 	.byte	0x24
	.zero		1


	//   ....[6]....
        /*0178*/ 	.word	0x00002200
        /*017c*/ 	.word	0x000000ff
        /*0180*/ 	.word	0x00024010
        /*0184*/ 	.short	0x0108
        /*0186*/ 	.byte	0x24
	.zero		1


	//   ....[7]....
        /*0188*/ 	.word	0x00002370
        /*018c*/ 	.word	0x000000ff
        /*0190*/ 	.word	0x00024000
        /*0194*/ 	.short	0x010a
        /*0196*/ 	.byte	0x16
	.zero		1


	//----- nvinfo : EIATTR_NUM_MBARRIERS
	.align		4
.L_37:
        /*0198*/ 	.byte	0x03, 0x38
        /*019a*/ 	.short	0x0003


	//----- nvinfo : EIATTR_EXIT_INSTR_OFFSETS
	.align		4
        /*019c*/ 	.byte	0x04, 0x1c
        /*019e*/ 	.short	(.L_39 - .L_38)


	//   ....[0]....
.L_38:
        /*01a0*/ 	.word	0x00002360


	//----- nvinfo : EIATTR_REQNTID
	.align		4
.L_39:
        /*01a4*/ 	.byte	0x04, 0x10
        /*01a6*/ 	.short	(.L_41 - .L_40)
.L_40:
        /*01a8*/ 	.word	0x00000080
        /*01ac*/ 	.word	0x00000001
        /*01b0*/ 	.word	0x00000001


	//----- nvinfo : EIATTR_CRS_STACK_SIZE
	.align		4
.L_41:
        /*01b4*/ 	.byte	0x04, 0x1e
        /*01b6*/ 	.short	(.L_43 - .L_42)
.L_42:
        /*01b8*/ 	.word	0x00000000


	//----- nvinfo : EIATTR_CBANK_PARAM_SIZE
	.align		4
.L_43:
        /*01bc*/ 	.byte	0x03, 0x19
        /*01be*/ 	.short	0x0050


	//----- nvinfo : EIATTR_PARAM_CBANK
	.align		4
        /*01c0*/ 	.byte	0x04, 0x0a
        /*01c2*/ 	.short	(.L_45 - .L_44)
	.align		4
.L_44:
        /*01c4*/ 	.word	index@(.nv.constant0.gluon_wgmma)
        /*01c8*/ 	.short	0x0210
        /*01ca*/ 	.short	0x0050


	//----- nvinfo : EIATTR_SW_WAR
	.align		4
.L_45:
        /*01cc*/ 	.byte	0x04, 0x36
        /*01ce*/ 	.short	(.L_47 - .L_46)
.L_46:
        /*01d0*/ 	.word	0x00000008
.L_47:


//--------------------- .nv.callgraph             --------------------------
	.section	.nv.callgraph,"",@"SHT_CUDA_CALLGRAPH"
	.align	4
	.sectionentsize	8
	.align		4
        /*0000*/ 	.word	0x00000000
	.align		4
        /*0004*/ 	.word	0xffffffff
	.align		4
        /*0008*/ 	.word	0x00000000
	.align		4
        /*000c*/ 	.word	0xfffffffe
	.align		4
        /*0010*/ 	.word	0x00000000
	.align		4
        /*0014*/ 	.word	0xfffffffd
	.align		4
        /*0018*/ 	.word	0x00000000
	.align		4
        /*001c*/ 	.word	0xfffffffc


//--------------------- .text.gluon_wgmma         --------------------------
	.section	.text.gluon_wgmma,"ax",@progbits
	.align	128
        .global         gluon_wgmma
        .type           gluon_wgmma,@function
        .size           gluon_wgmma,(.L_x_52 - gluon_wgmma)
        .other          gluon_wgmma,@"STO_CUDA_ENTRY STV_DEFAULT"
gluon_wgmma:
.text.gluon_wgmma:
[----:B------:R-:W-:Y:S01]  /*0000*/  LDC R1, c[0x0][0x28] ;  /* 0x00000a00ff017b82 */ /* 0x000fe20000000800 */
[----:B------:R-:W1:Y:S07]  /*0010*/  S2R R0, SR_TID.X ;  /* 0x0000000000007919 */ /* 0x000e6e0000002100 */
[----:B------:R-:W2:Y:S01]  /*0020*/  S2UR UR4, SR_CgaCtaId ;  /* 0x00000000000479c3 */ /* 0x000ea20000008800 */
[----:B------:R-:W-:Y:S01]  /*0030*/  UMOV UR36, 0x400 ;  /* 0x0000040000247882 */ /* 0x000fe20000000000 */
[----:B------:R-:W-:Y:S01]  /*0040*/  ULDC UR6, c[0x0][0xc] ;  /* 0x0000030000067ab9 */ /* 0x000fe20000000800 */
[----:B------:R-:W-:Y:S01]  /*0050*/  ULDC.64 UR38, c[0x0][0x250] ;  /* 0x0000940000267ab9 */ /* 0x000fe20000000a00 */
[----:B------:R-:W-:Y:S01]  /*0060*/  UMOV UR55, URZ ;  /* 0x0000003f00377c82 */ /* 0x000fe20008000000 */
[----:B------:R-:W-:Y:S03]  /*0070*/  BSSY B0, `(.L_x_0) ;  /* 0x000001e000007945 */ /* 0x000fe60003800000 */
[----:B------:R-:W3:Y:S08]  /*0080*/  LDC R3, c[0x0][0x228] ;  /* 0x00008a00ff037b82 */ /* 0x000ef00000000800 */
[----:B------:R-:W4:Y:S08]  /*0090*/  LDC R9, c[0x0][0x230] ;  /* 0x00008c00ff097b82 */ /* 0x000f300000000800 */
[----:B------:R-:W-:Y:S01]  /*00a0*/  S2UR UR53, SR_CTAID.Y ;  /* 0x00000000003579c3 */ /* 0x000fe20000002600 */
[----:B--2---:R-:W-:-:S03]  /*00b0*/  ULEA UR36, UR4, UR36, 0x18 ;  /* 0x0000002404247291 */ /* 0x004fc6000f8ec03f */
[----:B------:R-:W-:Y:S01]  /*00c0*/  ULDC UR4, c[0x0][0x10] ;  /* 0x0000040000047ab9 */ /* 0x000fe20000000800 */
[----:B-1----:R-:W-:-:S03]  /*00d0*/  LOP3.LUT R2, R0, 0x7f, RZ, 0xc0, !PT ;  /* 0x0000007f00027812 */ /* 0x002fc600078ec0ff */
[----:B------:R-:W1:Y:S01]  /*00e0*/  S2UR UR5, SR_CTAID.Z ;  /* 0x00000000000579c3 */ /* 0x000e620000002700 */
[----:B---3--:R-:W-:Y:S01]  /*00f0*/  VIADD R3, R3, 0xffffffff ;  /* 0xffffffff03037836 */ /* 0x008fe20000000000 */
[C---:B------:R-:W-:Y:S02]  /*0100*/  ISETP.GE.U32.AND P0, PT, R2.reuse, 0x20, PT ;  /* 0x000000200200780c */ /* 0x040fe40003f06070 */
[C---:B------:R-:W-:Y:S02]  /*0110*/  ISETP.NE.U32.AND P2, PT, R2.reuse, RZ, PT ;  /* 0x000000ff0200720c */ /* 0x040fe40003f45070 */
[----:B------:R-:W-:Y:S02]  /*0120*/  LEA R12, R2, UR36, 0x2 ;  /* 0x00000024020c7c11 */ /* 0x000fe4000f8e10ff */
[----:B------:R-:W2:Y:S01]  /*0130*/  S2UR UR54, SR_CTAID.X ;  /* 0x00000000003679c3 */ /* 0x000ea20000002500 */
[----:B----4-:R-:W-:-:S06]  /*0140*/  VIADD R8, R9, 0xffffffff ;  /* 0xffffffff09087836 */ /* 0x010fcc0000000000 */
[----:B------:R3:W-:Y:S01]  /*0150*/  @!P0 STS [R12], RZ ;  /* 0x000000ff0c008388 */ /* 0x0007e20000000800 */
[----:B------:R-:W-:-:S03]  /*0160*/  NOP ;  /* 0x0000000000007918 */ /* 0x000fc60000000000 */
[----:B------:R3:W-:Y:S01]  /*0170*/  @!P2 STS [UR36+0x24], R3 ;  /* 0x00002403ff00a988 */ /* 0x0007e20008000824 */
[----:B-1----:R-:W-:-:S03]  /*0180*/  UIMAD UR4, UR5, UR4, UR53 ;  /* 0x00000004050472a4 */ /* 0x002fc6000f8e0235 */
[----:B------:R3:W-:Y:S01]  /*0190*/  @!P2 STS [UR36+0x20], R8 ;  /* 0x00002008ff00a988 */ /* 0x0007e20008000824 */
[----:B--2---:R-:W-:-:S04]  /*01a0*/  UIMAD UR4, UR4, UR6, UR54 ;  /* 0x00000006040472a4 */ /* 0x004fc8000f8e0236 */
[----:B------:R-:W-:-:S04]  /*01b0*/  UIMAD UR8, UR4, 0x180, URZ ;  /* 0x00000180040878a4 */ /* 0x000fc8000f8e023f */
[----:B------:R-:W-:-:S04]  /*01c0*/  UIADD3 UR4, UP0, UR8, UR38, URZ ;  /* 0x0000002608047290 */ /* 0x000fc8000ff1e03f */
[----:B------:R-:W-:Y:S01]  /*01d0*/  ULEA.HI.X.SX32 UR5, UR8, UR39, 0x1, UP0 ;  /* 0x0000002708057291 */ /* 0x000fe200080f0e3f */
[----:B---3--:R-:W-:Y:S11]  /*01e0*/  @P2 BRA `(.L_x_1) ;  /* 0x0000000000182947 */ /* 0x008ff60003800000 */
[----:B------:R-:W1:Y:S01]  /*01f0*/  LDS R4, [UR36+0x8] ;  /* 0x00000824ff047984 */ /* 0x000e620008000800 */
[----:B------:R-:W2:Y:S01]  /*0200*/  LDC.64 R6, c[0x0][0x210] ;  /* 0x00008400ff067b82 */ /* 0x000ea20000000a00 */
[----:B------:R-:W-:Y:S02]  /*0210*/  IMAD.MOV.U32 R5, RZ, RZ, 0x70 ;  /* 0x00000070ff057424 */ /* 0x000fe400078e00ff */
[----:B--2---:R2:W-:Y:S03]  /*0220*/  STS.64 [UR36], R6 ;  /* 0x00000006ff007988 */ /* 0x0045e60008000a24 */
[----:B-1----:R-:W-:-:S05]  /*0230*/  LOP3.LUT R4, R4, 0x10, R5, 0xd8, !PT ;  /* 0x0000001004047812 */ /* 0x002fca00078ed805 */
[----:B------:R2:W-:Y:S02]  /*0240*/  STS [UR36+0x8], R4 ;  /* 0x00000804ff007988 */ /* 0x0005e40008000824 */
.L_x_1:
[----:B------:R-:W-:Y:S05]  /*0250*/  BSYNC B0 ;  /* 0x0000000000007941 */ /* 0x000fea0003800000 */
.L_x_0:
[----:B------:R-:W-:Y:S04]  /*0260*/  BSSY B0, `(.L_x_2) ;  /* 0x000000a000007945 */ /* 0x000fe80003800000 */
[----:B------:R-:W-:Y:S05]  /*0270*/  @P2 BRA `(.L_x_3) ;  /* 0x0000000000202947 */ /* 0x000fea0003800000 */
[----:B--2---:R-:W1:Y:S01]  /*0280*/  LDS R4, [UR36+0x34] ;  /* 0x00003424ff047984 */ /* 0x004e620008000800 */
[----:B------:R-:W-:Y:S02]  /*0290*/  IMAD.MOV.U32 R5, RZ, RZ, 0x3f000000 ;  /* 0x3f000000ff057424 */ /* 0x000fe400078e00ff */
[----:B------:R-:W-:Y:S01]  /*02a0*/  @!P2 IMAD.MOV.U32 R6, RZ, RZ, 0x7f ;  /* 0x0000007fff06a424 */ /* 0x000fe200078e00ff */
[----:B------:R-:W2:Y:S02]  /*02b0*/  @!P2 LDS R7, [UR36+0x38] ;  /* 0x00003824ff07a984 */ /* 0x000ea40008000800 */
[----:B-1----:R-:W-:Y:S02]  /*02c0*/  LOP3.LUT R4, R4, 0xff000000, R5, 0xb8, !PT ;  /* 0xff00000004047812 */ /* 0x002fe400078eb805 */
[----:B--2---:R-:W-:-:S03]  /*02d0*/  @!P2 LOP3.LUT R5, R7, 0xff, R6, 0xb8, !PT ;  /* 0x000000ff0705a812 */ /* 0x004fc600078eb806 */
[----:B------:R1:W-:Y:S04]  /*02e0*/  STS [UR36+0x34], R4 ;  /* 0x00003404ff007988 */ /* 0x0003e80008000824 */
[----:B------:R1:W-:Y:S02]  /*02f0*/  @!P2 STS [UR36+0x38], R5 ;  /* 0x00003805ff00a988 */ /* 0x0003e40008000824 */
.L_x_3:
[----:B------:R-:W-:Y:S05]  /*0300*/  BSYNC B0 ;  /* 0x0000000000007941 */ /* 0x000fea0003800000 */
.L_x_2:
[----:B------:R-:W-:Y:S04]  /*0310*/  BSSY B0, `(.L_x_4) ;  /* 0x000000e000007945 */ /* 0x000fe80003800000 */
[----:B------:R-:W-:Y:S05]  /*0320*/  @P2 BRA `(.L_x_5) ;  /* 0x0000000000302947 */ /* 0x000fea0003800000 */
[----:B-1----:R-:W1:Y:S01]  /*0330*/  LDS R5, [UR36+0x34] ;  /* 0x00003424ff057984 */ /* 0x002e620008000800 */
[----:B--2---:R-:W2:Y:S03]  /*0340*/  LDC.64 R6, c[0x0][0x238] ;  /* 0x00008e00ff067b82 */ /* 0x004ea60000000a00 */
[----:B------:R-:W3:Y:S01]  /*0350*/  LDS R4, [UR36+0x1c] ;  /* 0x00001c24ff047984 */ /* 0x000ee20008000800 */
[C---:B--2---:R-:W-:Y:S01]  /*0360*/  SHF.L.U64.HI R7, R6.reuse, 0x1, R7 ;  /* 0x0000000106077819 */ /* 0x044fe20000010207 */
[----:B------:R-:W-:-:S03]  /*0370*/  IMAD.SHL.U32 R6, R6, 0x2, RZ ;  /* 0x0000000206067824 */ /* 0x000fc600078e00ff */
[--C-:B------:R-:W-:Y:S02]  /*0380*/  SHF.R.U32.HI R11, RZ, 0x4, R7.reuse ;  /* 0x00000004ff0b7819 */ /* 0x100fe40000011607 */
[----:B------:R-:W-:-:S05]  /*0390*/  SHF.R.U64 R6, R6, 0x4, R7 ;  /* 0x0000000406067819 */ /* 0x000fca0000001207 */
[----:B------:R4:W-:Y:S01]  /*03a0*/  STS [UR36+0xc], R6 ;  /* 0x00000c06ff007988 */ /* 0x0009e20008000824 */
[----:B-1----:R-:W-:Y:S02]  /*03b0*/  LOP3.LUT R5, R5, 0x7, RZ, 0xb8, !PT ;  /* 0x0000000705057812 */ /* 0x002fe400078eb8ff */
[----:B---3--:R-:W-:-:S03]  /*03c0*/  LOP3.LUT R4, R4, 0xf, R11, 0xb8, !PT ;  /* 0x0000000f04047812 */ /* 0x008fc600078eb80b */
[----:B------:R4:W-:Y:S04]  /*03d0*/  STS [UR36+0x34], R5 ;  /* 0x00003405ff007988 */ /* 0x0009e80008000824 */
[----:B------:R4:W-:Y:S02]  /*03e0*/  STS [UR36+0x1c], R4 ;  /* 0x00001c04ff007988 */ /* 0x0009e40008000824 */
.L_x_5:
[----:B------:R-:W-:Y:S05]  /*03f0*/  BSYNC B0 ;  /* 0x0000000000007941 */ /* 0x000fea0003800000 */
.L_x_4:
[----:B------:R-:W-:Y:S04]  /*0400*/  BSSY B1, `(.L_x_6) ;  /* 0x000001a000017945 */ /* 0x000fe80003800000 */
[----:B------:R-:W-:Y:S04]  /*0410*/  BSSY B0, `(.L_x_7) ;  /* 0x0000015000007945 */ /* 0x000fe80003800000 */
[----:B------:R-:W-:Y:S05]  /*0420*/  @P2 BRA `(.L_x_8) ;  /* 0x0000000000202947 */ /* 0x000fea0003800000 */
[----:B-12-4-:R-:W1:Y:S02]  /*0430*/  LDS R4, [UR36+0x34] ;  /* 0x00003424ff047984 */ /* 0x016e640008000800 */
[----:B-1----:R-:W-:-:S05]  /*0440*/  LOP3.LUT R4, R4, 0x38, RZ, 0xb8, !PT ;  /* 0x0000003804047812 */ /* 0x002fca00078eb8ff */
[----:B------:R1:W-:Y:S01]  /*0450*/  STS [UR36+0x34], R4 ;  /* 0x00003404ff007988 */ /* 0x0003e20008000824 */
[----:B------:R-:W-:Y:S05]  /*0460*/  @P2 BRA `(.L_x_9) ;  /* 0x0000000000202947 */ /* 0x000fea0003800000 */
[----:B-1----:R-:W1:Y:S01]  /*0470*/  LDS R4, [UR36+0x8] ;  /* 0x00000824ff047984 */ /* 0x002e620008000800 */
[----:B------:R-:W-:-:S05]  /*0480*/  IMAD.MOV.U32 R5, RZ, RZ, 0x780 ;  /* 0x00000780ff057424 */ /* 0x000fca00078e00ff */
[----:B-1----:R-:W-:-:S05]  /*0490*/  LOP3.LUT R4, R4, 0x500, R5, 0xd8, !PT ;  /* 0x0000050004047812 */ /* 0x002fca00078ed805 */
[----:B------:R3:W-:Y:S02]  /*04a0*/  STS [UR36+0x8], R4 ;  /* 0x00000804ff007988 */ /* 0x0007e40008000824 */
.L_x_8:
[----:B------:R-:W-:Y:S05]  /*04b0*/  @P2 BRA `(.L_x_10) ;  /* 0x0000000000282947 */ /* 0x000fea0003800000 */
[----:B-1234-:R-:W1:Y:S02]  /*04c0*/  LDS R4, [UR36+0x8] ;  /* 0x00000824ff047984 */ /* 0x01ee640008000800 */
[----:B-1----:R-:W-:-:S05]  /*04d0*/  LOP3.LUT R4, R4, 0x1800, RZ, 0xb8, !PT ;  /* 0x0000180004047812 */ /* 0x002fca00078eb8ff */
[----:B------:R2:W-:Y:S02]  /*04e0*/  STS [UR36+0x8], R4 ;  /* 0x00000804ff007988 */ /* 0x0005e40008000824 */
.L_x_9:
[----:B------:R-:W-:Y:S05]  /*04f0*/  @P2 BREAK B0 ;  /* 0x0000000000002942 */ /* 0x000fea0003800000 */
[----:B------:R-:W-:Y:S05]  /*0500*/  @P2 BRA `(.L_x_11) ;  /* 0x0000000000242947 */ /* 0x000fea0003800000 */
[----:B------:R-:W3:Y:S01]  /*0510*/  LDS R5, [UR36+0x8] ;  /* 0x00000824ff057984 */ /* 0x000ee20008000800 */
[----:B-12---:R-:W-:-:S05]  /*0520*/  IMAD.MOV.U32 R4, RZ, RZ, 0x6000 ;  /* 0x00006000ff047424 */ /* 0x006fca00078e00ff */
[----:B---3--:R-:W-:-:S04]  /*0530*/  LOP3.LUT R4, R5, 0x6000, R4, 0xd8, !PT ;  /* 0x0000600005047812 */ /* 0x008fc800078ed804 */
[----:B------:R-:W-:-:S05]  /*0540*/  LOP3.LUT R4, R4, 0x400000, RZ, 0xb8, !PT ;  /* 0x0040000004047812 */ /* 0x000fca00078eb8ff */
[----:B------:R5:W-:Y:S02]  /*0550*/  STS [UR36+0x8], R4 ;  /* 0x00000804ff007988 */ /* 0x000be40008000824 */
.L_x_10:
[----:B------:R-:W-:Y:S05]  /*0560*/  BSYNC B0 ;  /* 0x0000000000007941 */ /* 0x000fea0003800000 */
.L_x_7:
[----:B-12345:R-:W1:Y:S02]  /*0570*/  @!P2 LDS R4, [UR36+0x8] ;  /* 0x00000824ff04a984 */ /* 0x03ee640008000800 */
[----:B-1----:R-:W-:-:S05]  /*0580*/  @!P2 LOP3.LUT R4, R4, 0x8000, RZ, 0xb8, !PT ;  /* 0x000080000404a812 */ /* 0x002fca00078eb8ff */
[----:B------:R3:W-:Y:S02]  /*0590*/  @!P2 STS [UR36+0x8], R4 ;  /* 0x00000804ff00a988 */ /* 0x0007e40008000824 */
.L_x_11:
[----:B------:R-:W-:Y:S05]  /*05a0*/  BSYNC B1 ;  /* 0x0000000000017941 */ /* 0x000fea0003800000 */
.L_x_6:
[----:B------:R-:W-:Y:S05]  /*05b0*/  WARPSYNC.ALL ;  /* 0x0000000000007948 */ /* 0x000fea0003800000 */
[----:B------:R-:W-:Y:S05]  /*05c0*/  @P0 BRA `(.L_x_12) ;  /* 0x0000000000280947 */ /* 0x000fea0003800000 */
[----:B-123--:R-:W1:Y:S01]  /*05d0*/  S2R R4, SR_LANEID ;  /* 0x0000000000047919 */ /* 0x00ee620000000000 */
[----:B------:R-:W-:Y:S05]  /*05e0*/  WARPSYNC.ALL ;  /* 0x0000000000007948 */ /* 0x000fea0003800000 */
[----:B-1----:R-:W-:-:S05]  /*05f0*/  IMAD.SHL.U32 R6, R4, 0x4, RZ ;  /* 0x0000000404067824 */ /* 0x002fca00078e00ff */
[----:B------:R-:W1:Y:S01]  /*0600*/  LDS R7, [R6+UR36] ;  /* 0x0000002406077984 */ /* 0x000e620008000800 */
[----:B------:R-:W-:-:S05]  /*0610*/  IADD3 R4, P1, R6, UR4, RZ ;  /* 0x0000000406047c10 */ /* 0x000fca000ff3e0ff */
[----:B------:R-:W-:-:S05]  /*0620*/  IMAD.X R5, RZ, RZ, UR5, P1 ;  /* 0x00000005ff057e24 */ /* 0x000fca00088e06ff */
[----:B-1----:R4:W5:Y:S01]  /*0630*/  ATOMG.E.EXCH.STRONG.GPU PT, RZ, [R4], R7 ;  /* 0x0000000704ff73a8 */ /* 0x00296200041ee100 */
[----:B------:R-:W-:-:S04]  /*0640*/  DEPBAR {5,4,3,2,1,0} ;  /* 0x0000003f0000791a */ /* 0x000fc80000000000 */
[----:B------:R4:W-:Y:S01]  /*0650*/  UTMACCTL.IV [UR4] ;  /* 0x00000000040079b9 */ /* 0x0009e20008000000 */
[----:B------:R-:W-:Y:S01]  /*0660*/  NOP ;  /* 0x0000000000007918 */ /* 0x000fe20000000000 */
.L_x_12:
[----:B------:R-:W-:Y:S05]  /*0670*/  @P0 BRA `(.L_x_13) ;  /* 0x00000000000c0947 */ /* 0x000fea0003800000 */
[----:B------:R0:W-:Y:S01]  /*0680*/  UTMACMDFLUSH ;  /* 0x00000000000079b7 */ /* 0x0001e20000000000 */
[----:B------:R-:W-:Y:S05]  /*0690*/  @P0 BRA `(.L_x_13) ;  /* 0x0000000000040947 */ /* 0x000fea0003800000 */
[----:B------:R-:W-:-:S04]  /*06a0*/  DEPBAR.LE SB0, 0x0 ;  /* 0x000080000000791a */ /* 0x000fc80000000000 */
.L_x_13:
[----:B------:R-:W-:Y:S05]  /*06b0*/  WARPSYNC.ALL ;  /* 0x0000000000007948 */ /* 0x000fea0003800000 */
[----:B-----5:R-:W-:Y:S06]  /*06c0*/  BAR.SYNC.DEFER_BLOCKING 0x0 ;  /* 0x0000000000007b1d */ /* 0x020fec0000010000 */
[----:B------:R-:W-:Y:S02]  /*06d0*/  BSSY B1, `(.L_x_14) ;  /* 0x000000b000017945 */ /* 0x000fe40003800000 */
[----:B------:R-:W-:Y:S06]  /*06e0*/  BAR.SYNC.DEFER_BLOCKING 0x0 ;  /* 0x0000000000007b1d */ /* 0x000fec0000010000 */
[----:B------:R5:W-:Y:S01]  /*06f0*/  @!P0 STS [R12], RZ ;  /* 0x000000ff0c008388 */ /* 0x000be20000000800 */
[----:B------:R-:W-:Y:S01]  /*0700*/  NOP ;  /* 0x0000000000007918 */ /* 0x000fe20000000000 */
[----:B------:R-:W-:Y:S05]  /*0710*/  @P2 BRA `(.L_x_15) ;  /* 0x0000000000182947 */ /* 0x000fea0003800000 */
[----:B-1234-:R-:W1:Y:S01]  /*0720*/  LDS R4, [UR36+0x8] ;  /* 0x00000824ff047984 */ /* 0x01ee620008000800 */
[----:B------:R-:W2:Y:S01]  /*0730*/  LDC.64 R6, c[0x0][0x218] ;  /* 0x00008600ff067b82 */ /* 0x000ea20000000a00 */
[----:B------:R-:W-:Y:S02]  /*0740*/  IMAD.MOV.U32 R5, RZ, RZ, 0x70 ;  /* 0x00000070ff057424 */ /* 0x000fe400078e00ff */
[----:B--2---:R2:W-:Y:S03]  /*0750*/  STS.64 [UR36], R6 ;  /* 0x00000006ff007988 */ /* 0x0045e60008000a24 */
[----:B-1----:R-:W-:-:S05]  /*0760*/  LOP3.LUT R4, R4, 0x10, R5, 0xd8, !PT ;  /* 0x0000001004047812 */ /* 0x002fca00078ed805 */
[----:B------:R2:W-:Y:S02]  /*0770*/  STS [UR36+0x8], R4 ;  /* 0x00000804ff007988 */ /* 0x0005e40008000824 */
.L_x_15:
[----:B----4-:R-:W-:Y:S05]  /*0780*/  BSYNC B1 ;  /* 0x0000000000017941 */ /* 0x010fea0003800000 */
.L_x_14:
[----:B------:R-:W-:Y:S04]  /*0790*/  BSSY B2, `(.L_x_16) ;  /* 0x000000f000027945 */ /* 0x000fe80003800000 */
[----:B------:R-:W-:Y:S04]  /*07a0*/  BSSY B1, `(.L_x_17) ;  /* 0x000000c000017945 */ /* 0x000fe80003800000 */
[----:B------:R-:W-:Y:S05]  /*07b0*/  @P2 BRA `(.L_x_18) ;  /* 0x0000000000282947 */ /* 0x000fea0003800000 */
[----:B-123--:R-:W1:Y:S01]  /*07c0*/  LDS R4, [UR36+0x34] ;  /* 0x00003424ff047984 */ /* 0x00ee620008000800 */
[----:B------:R-:W-:Y:S01]  /*07d0*/  IMAD.MOV.U32 R5, RZ, RZ, 0x3f000000 ;  /* 0x3f000000ff057424 */ /* 0x000fe200078e00ff */
[----:B------:R-:W-:Y:S05]  /*07e0*/  @P2 BREAK B1 ;  /* 0x0000000000012942 */ /* 0x000fea0003800000 */
[----:B-1----:R-:W-:-:S05]  /*07f0*/  LOP3.LUT R4, R4, 0xff000000, R5, 0xb8, !PT ;  /* 0xff00000004047812 */ /* 0x002fca00078eb805 */
[----:B------:R1:W-:Y:S01]  /*0800*/  STS [UR36+0x34], R4 ;  /* 0x00003404ff007988 */ /* 0x0003e20008000824 */
[----:B------:R-:W-:Y:S05]  /*0810*/  @P2 BRA `(.L_x_19) ;  /* 0x0000000000182947 */ /* 0x000fea0003800000 */
[----:B------:R-:W2:Y:S01]  /*0820*/  LDS R5, [UR36+0x38] ;  /* 0x00003824ff057984 */ /* 0x000ea20008000800 */
[----:B-1----:R-:W-:-:S05]  /*0830*/  IMAD.MOV.U32 R4, RZ, RZ, 0x3f ;  /* 0x0000003fff047424 */ /* 0x002fca00078e00ff */
[----:B--2---:R-:W-:-:S05]  /*0840*/  LOP3.LUT R4, R5, 0xff, R4, 0xb8, !PT ;  /* 0x000000ff05047812 */ /* 0x004fca00078eb804 */
[----:B------:R4:W-:Y:S02]  /*0850*/  STS [UR36+0x38], R4 ;  /* 0x00003804ff007988 */ /* 0x0009e40008000824 */
.L_x_18:
[----:B------:R-:W-:Y:S05]  /*0860*/  BSYNC B1 ;  /* 0x0000000000017941 */ /* 0x000fea0003800000 */
.L_x_17:
[----:B------:R1:W-:Y:S02]  /*0870*/  @!P2 STS [UR36+0x20], R8 ;  /* 0x00002008ff00a988 */ /* 0x0003e40008000824 */
.L_x_19:
[----:B------:R-:W-:Y:S05]  /*0880*/  BSYNC B2 ;  /* 0x0000000000027941 */ /* 0x000fea0003800000 */
.L_x_16:
[----:B------:R-:W-:Y:S05]  /*0890*/  WARPSYNC.ALL ;  /* 0x0000000000007948 */ /* 0x000fea0003800000 */
[----:B--2---:R-:W2:Y:S01]  /*08a0*/  LDC R6, c[0x0][0x22c] ;  /* 0x00008b00ff067b82 */ /* 0x004ea20000000800 */
[----:B------:R-:W-:Y:S01]  /*08b0*/  BSSY B2, `(.L_x_20) ;  /* 0x0000010000027945 */ /* 0x000fe20003800000 */
[----:B--2---:R-:W-:-:S05]  /*08c0*/  VIADD R6, R6, 0xffffffff ;  /* 0xffffffff06067836 */ /* 0x004fca0000000000 */
[----:B------:R2:W-:Y:S01]  /*08d0*/  @!P2 STS [UR36+0x24], R6 ;  /* 0x00002406ff00a988 */ /* 0x0005e20008000824 */
[----:B------:R-:W-:Y:S05]  /*08e0*/  @P2 BRA `(.L_x_21) ;  /* 0x0000000000302947 */ /* 0x000fea0003800000 */
[----:B------:R-:W2:Y:S01]  /*08f0*/  LDS R5, [UR36+0x34] ;  /* 0x00003424ff057984 */ /* 0x000ea20008000800 */
[----:B------:R-:W2:Y:S03]  /*0900*/  LDC.64 R10, c[0x0][0x240] ;  /* 0x00009000ff0a7b82 */ /* 0x000ea60000000a00 */
[----:B-1-34-:R-:W1:Y:S01]  /*0910*/  LDS R4, [UR36+0x1c] ;  /* 0x00001c24ff047984 */ /* 0x01ae620008000800 */
[C---:B--2---:R-:W-:Y:S01]  /*0920*/  SHF.L.U64.HI R8, R10.reuse, 0x1, R11 ;  /* 0x000000010a087819 */ /* 0x044fe2000001020b */
[----:B------:R-:W-:-:S03]  /*0930*/  IMAD.SHL.U32 R7, R10, 0x2, RZ ;  /* 0x000000020a077824 */ /* 0x000fc600078e00ff */
[--C-:B------:R-:W-:Y:S02]  /*0940*/  SHF.R.U32.HI R11, RZ, 0x4, R8.reuse ;  /* 0x00000004ff0b7819 */ /* 0x100fe40000011608 */
[----:B------:R-:W-:-:S05]  /*0950*/  SHF.R.U64 R7, R7, 0x4, R8 ;  /* 0x0000000407077819 */ /* 0x000fca0000001208 */
[----:B------:R2:W-:Y:S01]  /*0960*/  STS [UR36+0xc], R7 ;  /* 0x00000c07ff007988 */ /* 0x0005e20008000824 */
[----:B------:R-:W-:Y:S02]  /*0970*/  LOP3.LUT R5, R5, 0x7, RZ, 0xb8, !PT ;  /* 0x0000000705057812 */ /* 0x000fe400078eb8ff */
[----:B-1----:R-:W-:-:S03]  /*0980*/  LOP3.LUT R4, R4, 0xf, R11, 0xb8, !PT ;  /* 0x0000000f04047812 */ /* 0x002fc600078eb80b */
[----:B------:R2:W-:Y:S04]  /*0990*/  STS [UR36+0x34], R5 ;  /* 0x00003405ff007988 */ /* 0x0005e80008000824 */
[----:B------:R2:W-:Y:S02]  /*09a0*/  STS [UR36+0x1c], R4 ;  /* 0x00001c04ff007988 */ /* 0x0005e40008000824 */
.L_x_21:
[----:B------:R-:W-:Y:S05]  /*09b0*/  BSYNC B2 ;  /* 0x0000000000027941 */ /* 0x000fea0003800000 */
.L_x_20:
[----:B------:R-:W-:Y:S04]  /*09c0*/  BSSY B3, `(.L_x_22) ;  /* 0x000001a000037945 */ /* 0x000fe80003800000 */
[----:B------:R-:W-:Y:S04]  /*09d0*/  BSSY B2, `(.L_x_23) ;  /* 0x0000015000027945 */ /* 0x000fe80003800000 */
[----:B------:R-:W-:Y:S05]  /*09e0*/  @P2 BRA `(.L_x_24) ;  /* 0x0000000000202947 */ /* 0x000fea0003800000 */
[----:B-1234-:R-:W1:Y:S02]  /*09f0*/  LDS R4, [UR36+0x34] ;  /* 0x00003424ff047984 */ /* 0x01ee640008000800 */
[----:B-1----:R-:W-:-:S05]  /*0a00*/  LOP3.LUT R4, R4, 0x38, RZ, 0xb8, !PT ;  /* 0x0000003804047812 */ /* 0x002fca00078eb8ff */
[----:B------:R1:W-:Y:S01]  /*0a10*/  STS [UR36+0x34], R4 ;  /* 0x00003404ff007988 */ /* 0x0003e20008000824 */
[----:B------:R-:W-:Y:S05]  /*0a20*/  @P2 BRA `(.L_x_25) ;  /* 0x0000000000202947 */ /* 0x000fea0003800000 */
[----:B-1----:R-:W1:Y:S01]  /*0a30*/  LDS R4, [UR36+0x8] ;  /* 0x00000824ff047984 */ /* 0x002e620008000800 */
[----:B------:R-:W-:-:S05]  /*0a40*/  IMAD.MOV.U32 R5, RZ, RZ, 0x780 ;  /* 0x00000780ff057424 */ /* 0x000fca00078e00ff */
[----:B-1----:R-:W-:-:S05]  /*0a50*/  LOP3.LUT R4, R4, 0x500, R5, 0xd8, !PT ;  /* 0x0000050004047812 */ /* 0x002fca00078ed805 */
[----:B------:R1:W-:Y:S02]  /*0a60*/  STS [UR36+0x8], R4 ;  /* 0x00000804ff007988 */ /* 0x0003e40008000824 */
.L_x_24:
[----:B------:R-:W-:Y:S05]  /*0a70*/  @P2 BRA `(.L_x_26) ;  /* 0x0000000000282947 */ /* 0x000fea0003800000 */
[----:B-1234-:R-:W1:Y:S02]  /*0a80*/  LDS R4, [UR36+0x8] ;  /* 0x00000824ff047984 */ /* 0x01ee640008000800 */
[----:B-1----:R-:W-:-:S05]  /*0a90*/  LOP3.LUT R4, R4, 0x1800, RZ, 0xb8, !PT ;  /* 0x0000180004047812 */ /* 0x002fca00078eb8ff */
[----:B------:R2:W-:Y:S02]  /*0aa0*/  STS [UR36+0x8], R4 ;  /* 0x00000804ff007988 */ /* 0x0005e40008000824 */
.L_x_25:
[----:B------:R-:W-:Y:S05]  /*0ab0*/  @P2 BREAK B2 ;  /* 0x0000000000022942 */ /* 0x000fea0003800000 */
[----:B------:R-:W-:Y:S05]  /*0ac0*/  @P2 BRA `(.L_x_27) ;  /* 0x0000000000242947 */ /* 0x000fea0003800000 */
[----:B-12---:R-:W1:Y:S01]  /*0ad0*/  LDS R4, [UR36+0x8] ;  /* 0x00000824ff047984 */ /* 0x006e620008000800 */
[----:B------:R-:W-:-:S05]  /*0ae0*/  IMAD.MOV.U32 R5, RZ, RZ, 0x6000 ;  /* 0x00006000ff057424 */ /* 0x000fca00078e00ff */
[----:B-1----:R-:W-:-:S04]  /*0af0*/  LOP3.LUT R4, R4, 0x6000, R5, 0xd8, !PT ;  /* 0x0000600004047812 */ /* 0x002fc800078ed805 */
[----:B------:R-:W-:-:S05]  /*0b00*/  LOP3.LUT R4, R4, 0x400000, RZ, 0xb8, !PT ;  /* 0x0040000004047812 */ /* 0x000fca00078eb8ff */
[----:B------:R1:W-:Y:S02]  /*0b10*/  STS [UR36+0x8], R4 ;  /* 0x00000804ff007988 */ /* 0x0003e40008000824 */
.L_x_26:
[----:B------:R-:W-:Y:S05]  /*0b20*/  BSYNC B2 ;  /* 0x0000000000027941 */ /* 0x000fea0003800000 */
.L_x_23:
[----:B-1234-:R-:W1:Y:S02]  /*0b30*/  @!P2 LDS R4, [UR36+0x8] ;  /* 0x00000824ff04a984 */ /* 0x01ee640008000800 */
[----:B-1----:R-:W-:-:S05]  /*0b40*/  @!P2 LOP3.LUT R4, R4, 0x8000, RZ, 0xb8, !PT ;  /* 0x000080000404a812 */ /* 0x002fca00078eb8ff */
[----:B------:R3:W-:Y:S02]  /*0b50*/  @!P2 STS [UR36+0x8], R4 ;  /* 0x00000804ff00a988 */ /* 0x0007e40008000824 */
.L_x_27:
[----:B------:R-:W-:Y:S05]  /*0b60*/  BSYNC B3 ;  /* 0x0000000000037941 */ /* 0x000fea0003800000 */
.L_x_22:
[----:B------:R-:W-:Y:S05]  /*0b70*/  WARPSYNC.ALL ;  /* 0x0000000000007948 */ /* 0x000fea0003800000 */
[----:B------:R-:W-:-:S04]  /*0b80*/  UIADD3 UR7, UR8, 0x80, URZ ;  /* 0x0000008008077890 */ /* 0x000fc8000fffe03f */
[----:B------:R-:W-:-:S04]  /*0b90*/  UIADD3 UR6, UP0, UR7, UR38, URZ ;  /* 0x0000002607067290 */ /* 0x000fc8000ff1e03f */
[----:B------:R-:W-:Y:S01]  /*0ba0*/  ULEA.HI.X.SX32 UR7, UR7, UR39, 0x1, UP0 ;  /* 0x0000002707077291 */ /* 0x000fe200080f0e3f */
[----:B------:R-:W-:Y:S11]  /*0bb0*/  @P0 BRA `(.L_x_28) ;  /* 0x0000000000280947 */ /* 0x000ff60003800000 */
[----:B-123--:R-:W1:Y:S01]  /*0bc0*/  S2R R4, SR_LANEID ;  /* 0x0000000000047919 */ /* 0x00ee620000000000 */
[----:B------:R-:W-:Y:S05]  /*0bd0*/  WARPSYNC.ALL ;  /* 0x0000000000007948 */ /* 0x000fea0003800000 */
[----:B-1----:R-:W-:-:S05]  /*0be0*/  IMAD.SHL.U32 R8, R4, 0x4, RZ ;  /* 0x0000000404087824 */ /* 0x002fca00078e00ff */
[----:B------:R-:W1:Y:S01]  /*0bf0*/  LDS R7, [R8+UR36] ;  /* 0x0000002408077984 */ /* 0x000e620008000800 */
[----:B------:R-:W-:-:S05]  /*0c00*/  IADD3 R4, P1, R8, UR6, RZ ;  /* 0x0000000608047c10 */ /* 0x000fca000ff3e0ff */
[----:B------:R-:W-:-:S05]  /*0c10*/  IMAD.X R5, RZ, RZ, UR7, P1 ;  /* 0x00000007ff057e24 */ /* 0x000fca00088e06ff */
[----:B-1----:R4:W2:Y:S01]  /*0c20*/  ATOMG.E.EXCH.STRONG.GPU PT, RZ, [R4], R7 ;  /* 0x0000000704ff73a8 */ /* 0x0028a200041ee100 */
[----:B------:R-:W-:-:S04]  /*0c30*/  DEPBAR {5,4,3,2,1,0} ;  /* 0x0000003f0000791a */ /* 0x000fc80000000000 */
[----:B------:R4:W-:Y:S01]  /*0c40*/  UTMACCTL.IV [UR6] ;  /* 0x00000000060079b9 */ /* 0x0009e20008000000 */
[----:B------:R-:W-:Y:S01]  /*0c50*/  NOP ;  /* 0x0000000000007918 */ /* 0x000fe20000000000 */
.L_x_28:
[----:B------:R-:W-:Y:S05]  /*0c60*/  @P0 BRA `(.L_x_29) ;  /* 0x00000000000c0947 */ /* 0x000fea0003800000 */
[----:B------:R0:W-:Y:S01]  /*0c70*/  UTMACMDFLUSH ;  /* 0x00000000000079b7 */ /* 0x0001e20000000000 */
[----:B------:R-:W-:Y:S05]  /*0c80*/  @P0 BRA `(.L_x_29) ;  /* 0x0000000000040947 */ /* 0x000fea0003800000 */
[----:B------:R-:W-:-:S04]  /*0c90*/  DEPBAR.LE SB0, 0x0 ;  /* 0x000080000000791a */ /* 0x000fc80000000000 */
.L_x_29:
[----:B------:R-:W-:Y:S05]  /*0ca0*/  WARPSYNC.ALL ;  /* 0x0000000000007948 */ /* 0x000fea0003800000 */
[----:B--2---:R-:W-:Y:S06]  /*0cb0*/  BAR.SYNC.DEFER_BLOCKING 0x0 ;  /* 0x0000000000007b1d */ /* 0x004fec0000010000 */
[----:B------:R-:W-:Y:S02]  /*0cc0*/  BSSY B3, `(.L_x_30) ;  /* 0x000000b000037945 */ /* 0x000fe40003800000 */
[----:B------:R-:W-:Y:S06]  /*0cd0*/  BAR.SYNC.DEFER_BLOCKING 0x0 ;  /* 0x0000000000007b1d */ /* 0x000fec0000010000 */
[----:B------:R2:W-:Y:S01]  /*0ce0*/  @!P0 STS [R12], RZ ;  /* 0x000000ff0c008388 */ /* 0x0005e20000000800 */
[----:B------:R-:W-:Y:S01]  /*0cf0*/  NOP ;  /* 0x0000000000007918 */ /* 0x000fe20000000000 */
[----:B------:R-:W-:Y:S05]  /*0d00*/  @P2 BRA `(.L_x_31) ;  /* 0x0000000000182947 */ /* 0x000fea0003800000 */
[----:B-1-34-:R-:W1:Y:S01]  /*0d10*/  LDS R4, [UR36+0x8] ;  /* 0x00000824ff047984 */ /* 0x01ae620008000800 */
[----:B------:R-:W3:Y:S01]  /*0d20*/  LDC.64 R10, c[0x0][0x220] ;  /* 0x00008800ff0a7b82 */ /* 0x000ee20000000a00 */
[----:B------:R-:W-:Y:S02]  /*0d30*/  IMAD.MOV.U32 R5, RZ, RZ, 0x70 ;  /* 0x00000070ff057424 */ /* 0x000fe400078e00ff */
[----:B---3--:R3:W-:Y:S03]  /*0d40*/  STS.64 [UR36], R10 ;  /* 0x0000000aff007988 */ /* 0x0087e60008000a24 */
[----:B-1----:R-:W-:-:S05]  /*0d50*/  LOP3.LUT R4, R4, 0x10, R5, 0xd8, !PT ;  /* 0x0000001004047812 */ /* 0x002fca00078ed805 */
[----:B------:R3:W-:Y:S02]  /*0d60*/  STS [UR36+0x8], R4 ;  /* 0x00000804ff007988 */ /* 0x0007e40008000824 */
.L_x_31:
[----:B----4-:R-:W-:Y:S05]  /*0d70*/  BSYNC B3 ;  /* 0x0000000000037941 */ /* 0x010fea0003800000 */
.L_x_30:
[----:B------:R-:W-:Y:S04]  /*0d80*/  BSSY B4, `(.L_x_32) ;  /* 0x0000011000047945 */ /* 0x000fe80003800000 */
[----:B------:R-:W-:Y:S04]  /*0d90*/  BSSY B3, `(.L_x_33) ;  /* 0x000000e000037945 */ /* 0x000fe80003800000 */
[----:B------:R-:W-:Y:S05]  /*0da0*/  @P2 BRA `(.L_x_34) ;  /* 0x0000000000242947 */ /* 0x000fea0003800000 */
[----:B-1-3--:R-:W1:Y:S01]  /*0db0*/  LDS R4, [UR36+0x34] ;  /* 0x00003424ff047984 */ /* 0x00ae620008000800 */
[----:B------:R-:W-:-:S05]  /*0dc0*/  IMAD.MOV.U32 R5, RZ, RZ, 0x3f000000 ;  /* 0x3f000000ff057424 */ /* 0x000fca00078e00ff */
[----:B-1----:R-:W-:-:S05]  /*0dd0*/  LOP3.LUT R4, R4, 0xff000000, R5, 0xb8, !PT ;  /* 0xff00000004047812 */ /* 0x002fca00078eb805 */
[----:B------:R1:W-:Y:S01]  /*0de0*/  STS [UR36+0x34], R4 ;  /* 0x00003404ff007988 */ /* 0x0003e20008000824 */
[----:B------:R-:W-:Y:S05]  /*0df0*/  @P2 BRA `(.L_x_35) ;  /* 0x00000000001c2947 */ /* 0x000fea0003800000 */
[----:B-1----:R-:W1:Y:S01]  /*0e00*/  LDS R4, [UR36+0x38] ;  /* 0x00003824ff047984 */ /* 0x002e620008000800 */
[----:B------:R-:W-:-:S05]  /*0e10*/  IMAD.MOV.U32 R5, RZ, RZ, 0x7f ;  /* 0x0000007fff057424 */ /* 0x000fca00078e00ff */
[----:B-1----:R-:W-:-:S05]  /*0e20*/  LOP3.LUT R4, R4, 0xff, R5, 0xb8, !PT ;  /* 0x000000ff04047812 */ /* 0x002fca00078eb805 */
[----:B------:R4:W-:Y:S02]  /*0e30*/  STS [UR36+0x38], R4 ;  /* 0x00003804ff007988 */ /* 0x0009e40008000824 */
.L_x_34:
[----:B------:R-:W-:Y:S05]  /*0e40*/  @P2 BREAK B3 ;  /* 0x0000000000032942 */ /* 0x000fea0003800000 */
[----:B------:R-:W-:Y:S05]  /*0e50*/  @P2 BRA `(.L_x_36) ;  /* 0x00000000000c2947 */ /* 0x000fea0003800000 */
[----:B------:R1:W-:Y:S02]  /*0e60*/  STS [UR36+0x20], R6 ;  /* 0x00002006ff007988 */ /* 0x0003e40008000824 */
.L_x_35:
[----:B------:R-:W-:Y:S05]  /*0e70*/  BSYNC B3 ;  /* 0x0000000000037941 */ /* 0x000fea0003800000 */
.L_x_33:
[----:B------:R1:W-:Y:S02]  /*0e80*/  @!P2 STS [UR36+0x24], R3 ;  /* 0x00002403ff00a988 */ /* 0x0003e40008000824 */
.L_x_36:
[----:B------:R-:W-:Y:S05]  /*0e90*/  BSYNC B4 ;  /* 0x0000000000047941 */ /* 0x000fea0003800000 */
.L_x_32:
[----:B------:R-:W-:Y:S05]  /*0ea0*/  WARPSYNC.ALL ;  /* 0x0000000000007948 */ /* 0x000fea0003800000 */
[----:B------:R-:W-:Y:S04]  /*0eb0*/  BSSY B4, `(.L_x_37) ;  /* 0x000000e000047945 */ /* 0x000fe80003800000 */
[----:B------:R-:W-:Y:S05]  /*0ec0*/  @P2 BRA `(.L_x_38) ;  /* 0x0000000000302947 */ /* 0x000fea0003800000 */
[----:B-1-34-:R-:W1:Y:S01]  /*0ed0*/  LDS R4, [UR36+0x34] ;  /* 0x00003424ff047984 */ /* 0x01ae620008000800 */
[----:B------:R-:W3:Y:S03]  /*0ee0*/  LDC.64 R10, c[0x0][0x248] ;  /* 0x00009200ff0a7b82 */ /* 0x000ee60000000a00 */
[----:B------:R-:W4:Y:S01]  /*0ef0*/  LDS R3, [UR36+0x1c] ;  /* 0x00001c24ff037984 */ /* 0x000f220008000800 */
[C---:B---3--:R-:W-:Y:S01]  /*0f00*/  SHF.L.U64.HI R6, R10.reuse, 0x1, R11 ;  /* 0x000000010a067819 */ /* 0x048fe2000001020b */
[----:B------:R-:W-:-:S03]  /*0f10*/  IMAD.SHL.U32 R5, R10, 0x2, RZ ;  /* 0x000000020a057824 */ /* 0x000fc600078e00ff */
[--C-:B------:R-:W-:Y:S02]  /*0f20*/  SHF.R.U32.HI R8, RZ, 0x4, R6.reuse ;  /* 0x00000004ff087819 */ /* 0x100fe40000011606 */
[----:B------:R-:W-:-:S05]  /*0f30*/  SHF.R.U64 R5, R5, 0x4, R6 ;  /* 0x0000000405057819 */ /* 0x000fca0000001206 */
[----:B------:R3:W-:Y:S01]  /*0f40*/  STS [UR36+0xc], R5 ;  /* 0x00000c05ff007988 */ /* 0x0007e20008000824 */
[----:B-1----:R-:W-:Y:S02]  /*0f50*/  LOP3.LUT R4, R4, 0x7, RZ, 0xb8, !PT ;  /* 0x0000000704047812 */ /* 0x002fe400078eb8ff */
[----:B----4-:R-:W-:-:S03]  /*0f60*/  LOP3.LUT R3, R3, 0xf, R8, 0xb8, !PT ;  /* 0x0000000f03037812 */ /* 0x010fc600078eb808 */
[----:B------:R3:W-:Y:S04]  /*0f70*/  STS [UR36+0x34], R4 ;  /* 0x00003404ff007988 */ /* 0x0007e80008000824 */
[----:B------:R3:W-:Y:S02]  /*0f80*/  STS [UR36+0x1c], R3 ;  /* 0x00001c03ff007988 */ /* 0x0007e40008000824 */
.L_x_38:
[----:B------:R-:W-:Y:S05]  /*0f90*/  BSYNC B4 ;  /* 0x0000000000047941 */ /* 0x000fea0003800000 */
.L_x_37:
[----:B------:R-:W-:Y:S04]  /*0fa0*/  BSSY B4, `(.L_x_39) ;  /* 0x000001a000047945 */ /* 0x000fe80003800000 */
[----:B------:R-:W-:Y:S04]  /*0fb0*/  BSSY B5, `(.L_x_40) ;  /* 0x0000015000057945 */ /* 0x000fe80003800000 */
[----:B------:R-:W-:Y:S05]  /*0fc0*/  @P2 BRA `(.L_x_41) ;  /* 0x0000000000202947 */ /* 0x000fea0003800000 */
[----:B-1-3--:R-:W1:Y:S02]  /*0fd0*/  LDS R3, [UR36+0x34] ;  /* 0x00003424ff037984 */ /* 0x00ae640008000800 */
[----:B-1----:R-:W-:-:S05]  /*0fe0*/  LOP3.LUT R3, R3, 0x38, RZ, 0xb8, !PT ;  /* 0x0000003803037812 */ /* 0x002fca00078eb8ff */
[----:B------:R1:W-:Y:S01]  /*0ff0*/  STS [UR36+0x34], R3 ;  /* 0x00003403ff007988 */ /* 0x0003e20008000824 */
[----:B------:R-:W-:Y:S05]  /*1000*/  @P2 BRA `(.L_x_42) ;  /* 0x0000000000202947 */ /* 0x000fea0003800000 */
[----:B-1----:R-:W1:Y:S01]  /*1010*/  LDS R3, [UR36+0x8] ;  /* 0x00000824ff037984 */ /* 0x002e620008000800 */
[----:B----4-:R-:W-:-:S05]  /*1020*/  IMAD.MOV.U32 R4, RZ, RZ, 0x780 ;  /* 0x00000780ff047424 */ /* 0x010fca00078e00ff */
[----:B-1----:R-:W-:-:S05]  /*1030*/  LOP3.LUT R3, R3, 0x500, R4, 0xd8, !PT ;  /* 0x0000050003037812 */ /* 0x002fca00078ed804 */
[----:B------:R1:W-:Y:S02]  /*1040*/  STS [UR36+0x8], R3 ;  /* 0x00000803ff007988 */ /* 0x0003e40008000824 */
.L_x_41:
[----:B------:R-:W-:Y:S05]  /*1050*/  @P2 BRA `(.L_x_43) ;  /* 0x0000000000282947 */ /* 0x000fea0003800000 */
[----:B-1-3--:R-:W1:Y:S02]  /*1060*/  LDS R3, [UR36+0x8] ;  /* 0x00000824ff037984 */ /* 0x00ae640008000800 */
[----:B-1----:R-:W-:-:S05]  /*1070*/  LOP3.LUT R3, R3, 0x1800, RZ, 0xb8, !PT ;  /* 0x0000180003037812 */ /* 0x002fca00078eb8ff */
[----:B------:R3:W-:Y:S02]  /*1080*/  STS [UR36+0x8], R3 ;  /* 0x00000803ff007988 */ /* 0x0007e40008000824 */
.L_x_42:
[----:B------:R-:W-:Y:S05]  /*1090*/  @P2 BREAK B5 ;  /* 0x0000000000052942 */ /* 0x000fea0003800000 */
[----:B------:R-:W-:Y:S05]  /*10a0*/  @P2 BRA `(.L_x_44) ;  /* 0x0000000000242947 */ /* 0x000fea0003800000 */
[----:B-1-3--:R-:W1:Y:S01]  /*10b0*/  LDS R3, [UR36+0x8] ;  /* 0x00000824ff037984 */ /* 0x00ae620008000800 */
[----:B----4-:R-:W-:-:S05]  /*10c0*/  IMAD.MOV.U32 R4, RZ, RZ, 0x6000 ;  /* 0x00006000ff047424 */ /* 0x010fca00078e00ff */
[----:B-1----:R-:W-:-:S04]  /*10d0*/  LOP3.LUT R3, R3, 0x6000, R4, 0xd8, !PT ;  /* 0x0000600003037812 */ /* 0x002fc800078ed804 */
[----:B------:R-:W-:-:S05]  /*10e0*/  LOP3.LUT R3, R3, 0x400000, RZ, 0xb8, !PT ;  /* 0x0040000003037812 */ /* 0x000fca00078eb8ff */
[----:B------:R1:W-:Y:S02]  /*10f0*/  STS [UR36+0x8], R3 ;  /* 0x00000803ff007988 */ /* 0x0003e40008000824 */
.L_x_43:
[----:B------:R-:W-:Y:S05]  /*1100*/  BSYNC B5 ;  /* 0x0000000000057941 */ /* 0x000fea0003800000 */
.L_x_40:
[----:B-1-3--:R-:W1:Y:S02]  /*1110*/  @!P2 LDS R3, [UR36+0x8] ;  /* 0x00000824ff03a984 */ /* 0x00ae640008000800 */
[----:B-1----:R-:W-:-:S05]  /*1120*/  @!P2 LOP3.LUT R3, R3, 0x8000, RZ, 0xb8, !PT ;  /* 0x000080000303a812 */ /* 0x002fca00078eb8ff */
[----:B------:R1:W-:Y:S02]  /*1130*/  @!P2 STS [UR36+0x8], R3 ;  /* 0x00000803ff00a988 */ /* 0x0003e40008000824 */
.L_x_44:
[----:B------:R-:W-:Y:S05]  /*1140*/  BSYNC B4 ;  /* 0x0000000000047941 */ /* 0x000fea0003800000 */
.L_x_39:
[----:B------:R-:W-:Y:S05]  /*1150*/  WARPSYNC.ALL ;  /* 0x0000000000007948 */ /* 0x000fea0003800000 */
[----:B------:R-:W-:Y:S01]  /*1160*/  UIADD3 UR8, UR8, 0x100, URZ ;  /* 0x0000010008087890 */ /* 0x000fe2000fffe03f */
[----:B------:R-:W-:Y:S02]  /*1170*/  ISETP.GE.AND P1, PT, R9, 0x1, PT ;  /* 0x000000010900780c */ /* 0x000fe40003f26270 */
[----:B------:R-:W-:Y:S02]  /*1180*/  CS2R R56, SRZ ;  /* 0x0000000000387805 */ /* 0x000fe4000001ff00 */
[----:B------:R-:W-:Y:S01]  /*1190*/  CS2R R58, SRZ ;  /* 0x00000000003a7805 */ /* 0x000fe2000001ff00 */
[----:B------:R-:W-:Y:S01]  /*11a0*/  UIADD3 UR52, UP0, UR8, UR38, URZ ;  /* 0x0000002608347290 */ /* 0x000fe2000ff1e03f */
[----:B------:R-:W-:-:S02]  /*11b0*/  CS2R R60, SRZ ;  /* 0x00000000003c7805 */ /* 0x000fc4000001ff00 */
[----:B------:R-:W-:Y:S02]  /*11c0*/  CS2R R62, SRZ ;  /* 0x00000000003e7805 */ /* 0x000fe4000001ff00 */
[----:B------:R-:W-:Y:S01]  /*11d0*/  CS2R R64, SRZ ;  /* 0x0000000000407805 */ /* 0x000fe2000001ff00 */
[----:B------:R-:W-:Y:S01]  /*11e0*/  ULEA.HI.X.SX32 UR39, UR8, UR39, 0x1, UP0 ;  /* 0x0000002708277291 */ /* 0x000fe200080f0e3f */
[----:B------:R-:W-:Y:S02]  /*11f0*/  CS2R R66, SRZ ;  /* 0x0000000000427805 */ /* 0x000fe4000001ff00 */
[----:B------:R-:W-:Y:S02]  /*1200*/  CS2R R68, SRZ ;  /* 0x0000000000447805 */ /* 0x000fe4000001ff00 */
[----:B------:R-:W-:Y:S02]  /*1210*/  CS2R R70, SRZ ;  /* 0x0000000000467805 */ /* 0x000fe4000001ff00 */
[----:B------:R-:W-:-:S02]  /*1220*/  CS2R R72, SRZ ;  /* 0x0000000000487805 */ /* 0x000fc4000001ff00 */
[----:B------:R-:W-:Y:S02]  /*1230*/  CS2R R74, SRZ ;  /* 0x00000000004a7805 */ /* 0x000fe4000001ff00 */
[----:B------:R-:W-:Y:S02]  /*1240*/  CS2R R76, SRZ ;  /* 0x00000000004c7805 */ /* 0x000fe4000001ff00 */
        /* <DEDUP_REMOVED lines=8> */
[----:B------:R-:W-:Y:S01]  /*12d0*/  CS2R R30, SRZ ;  /* 0x00000000001e7805 */ /* 0x000fe2000001ff00 */
[----:B------:R-:W-:Y:S01]  /*12e0*/  IMAD.MOV.U32 R32, RZ, RZ, RZ ;  /* 0x000000ffff207224 */ /* 0x000fe200078e00ff */
[----:B------:R-:W-:Y:S06]  /*12f0*/  @P0 BRA `(.L_x_45) ;  /* 0x00000000002c0947 */ /* 0x000fec0003800000 */
[----:B-1-3--:R-:W1:Y:S01]  /*1300*/  S2R R3, SR_LANEID ;  /* 0x0000000000037919 */ /* 0x00ae620000000000 */
[----:B------:R-:W-:Y:S05]  /*1310*/  WARPSYNC.ALL ;  /* 0x0000000000007948 */ /* 0x000fea0003800000 */
[----:B-1----:R-:W-:-:S05]  /*1320*/  IMAD.SHL.U32 R6, R3, 0x4, RZ ;  /* 0x0000000403067824 */ /* 0x002fca00078e00ff */
[----:B------:R-:W1:Y:S01]  /*1330*/  LDS R3, [R6+UR36] ;  /* 0x0000002406037984 */ /* 0x000e620008000800 */
[----:B----4-:R-:W-:Y:S01]  /*1340*/  IADD3 R4, P3, R6, UR52, RZ ;  /* 0x0000003406047c10 */ /* 0x010fe2000ff7e0ff */
[----:B------:R-:W-:-:S04]  /*1350*/  UMOV UR38, UR52 ;  /* 0x0000003400267c82 */ /* 0x000fc80008000000 */
[----:B------:R-:W-:-:S05]  /*1360*/  IMAD.X R5, RZ, RZ, UR39, P3 ;  /* 0x00000027ff057e24 */ /* 0x000fca00098e06ff */
[----:B-1----:R1:W3:Y:S01]  /*1370*/  ATOMG.E.EXCH.STRONG.GPU PT, RZ, [R4], R3 ;  /* 0x0000000304ff73a8 */ /* 0x0022e200041ee100 */
[----:B------:R-:W-:-:S04]  /*1380*/  DEPBAR {5,4,3,2,1,0} ;  /* 0x0000003f0000791a */ /* 0x000fc80000000000 */
[----:B------:R1:W-:Y:S01]  /*1390*/  UTMACCTL.IV [UR38] ;  /* 0x00000000260079b9 */ /* 0x0003e20008000000 */
[----:B------:R-:W-:Y:S01]  /*13a0*/  NOP ;  /* 0x0000000000007918 */ /* 0x000fe20000000000 */
.L_x_45:
[----:B------:R-:W-:Y:S05]  /*13b0*/  @P0 BRA `(.L_x_46) ;  /* 0x00000000000c0947 */ /* 0x000fea0003800000 */
[----:B------:R0:W-:Y:S01]  /*13c0*/  UTMACMDFLUSH ;  /* 0x00000000000079b7 */ /* 0x0001e20000000000 */
[----:B------:R-:W-:Y:S05]  /*13d0*/  @P0 BRA `(.L_x_46) ;  /* 0x0000000000040947 */ /* 0x000fea0003800000 */
[----:B------:R-:W-:-:S04]  /*13e0*/  DEPBAR.LE SB0, 0x0 ;  /* 0x000080000000791a */ /* 0x000fc80000000000 */
.L_x_46:
[----:B------:R-:W-:Y:S05]  /*13f0*/  WARPSYNC.ALL ;  /* 0x0000000000007948 */ /* 0x000fea0003800000 */
[----:B---3--:R-:W-:Y:S01]  /*1400*/  BAR.SYNC.DEFER_BLOCKING 0x0 ;  /* 0x0000000000007b1d */ /* 0x008fe20000010000 */
[----:B------:R-:W-:Y:S01]  /*1410*/  USHF.L.U32 UR15, UR53, 0x6, URZ ;  /* 0x00000006350f7899 */ /* 0x000fe2000800063f */
[----:B------:R-:W-:Y:S01]  /*1420*/  IMAD.MOV.U32 R33, RZ, RZ, RZ ;  /* 0x000000ffff217224 */ /* 0x000fe200078e00ff */
[----:B------:R-:W-:Y:S02]  /*1430*/  CS2R R34, SRZ ;  /* 0x0000000000227805 */ /* 0x000fe4000001ff00 */
[----:B------:R-:W-:-:S02]  /*1440*/  CS2R R36, SRZ ;  /* 0x0000000000247805 */ /* 0x000fc4000001ff00 */
[----:B------:R-:W-:Y:S01]  /*1450*/  CS2R R38, SRZ ;  /* 0x0000000000267805 */ /* 0x000fe2000001ff00 */
[----:B------:R-:W-:Y:S01]  /*1460*/  VOTEU.ALL UP0, P2 ;  /* 0x00000000003f7886 */ /* 0x000fe20001000000 */
[----:B------:R-:W-:Y:S01]  /*1470*/  UMOV UR8, 0x1 ;  /* 0x0000000100087882 */ /* 0x000fe20000000000 */
[----:B------:R-:W-:Y:S01]  /*1480*/  VOTEU.ALL UP1, P2 ;  /* 0x00000000003f7886 */ /* 0x000fe20001020000 */
[----:B------:R-:W-:Y:S01]  /*1490*/  VOTEU.ALL UP2, P2 ;  /* 0x00000000003f7886 */ /* 0x000fe20001040000 */
[----:B------:R-:W-:Y:S01]  /*14a0*/  CS2R R40, SRZ ;  /* 0x0000000000287805 */ /* 0x000fe2000001ff00 */
[----:B------:R-:W-:-:S04]  /*14b0*/  @!UP0 UIADD3 UR10, -UR8, 0x100000, URZ ;  /* 0x00100000080a8890 */ /* 0x000fc8000fffe13f */
[----:B------:R-:W-:Y:S02]  /*14c0*/  @!UP0 USHF.L.U32 UR11, UR10, 0xb, URZ ;  /* 0x0000000b0a0b8899 */ /* 0x000fe4000800063f */
[----:B------:R-:W-:Y:S01]  /*14d0*/  @!UP0 USHF.L.U32 UR10, UR10, 0x1, URZ ;  /* 0x000000010a0a8899 */ /* 0x000fe2000800063f */
        /* <DEDUP_REMOVED lines=9> */
[----:B------:R-:W-:Y:S01]  /*1570*/  VOTEU.ALL UP0, P2 ;  /* 0x00000000003f7886 */ /* 0x000fe20001000000 */
[----:B------:R-:W-:Y:S02]  /*1580*/  CS2R R48, SRZ ;  /* 0x0000000000307805 */ /* 0x000fe4000001ff00 */
[----:B------:R-:W-:Y:S02]  /*1590*/  CS2R R50, SRZ ;  /* 0x0000000000327805 */ /* 0x000fe4000001ff00 */
[----:B------:R-:W-:Y:S02]  /*15a0*/  CS2R R52, SRZ ;  /* 0x0000000000347805 */ /* 0x000fe4000001ff00 */
[----:B------:R-:W-:Y:S01]  /*15b0*/  CS2R R54, SRZ ;  /* 0x0000000000367805 */ /* 0x000fe2000001ff00 */
[----:B------:R-:W3:Y:S02]  /*15c0*/  FENCE.VIEW.ASYNC.S ;  /* 0x00000000000073c6 */ /* 0x000ee40000000000 */
[----:B---3--:R3:W4:Y:S02]  /*15d0*/  @!UP0 SYNCS.EXCH.64 URZ, [UR36+0x24000], UR10 ;  /* 0x0240000a243f85b2 */ /* 0x0087240008000100 */
[----:B----4-:R-:W-:Y:S01]  /*15e0*/  BAR.SYNC.DEFER_BLOCKING 0x0 ;  /* 0x0000000000007b1d */ /* 0x010fe20000010000 */
[----:B---3--:R-:W-:-:S05]  /*15f0*/  USHF.L.U32 UR11, UR54, 0x7, URZ ;  /* 0x00000007360b7899 */ /* 0x008fca000800063f */
[----:B------:R3:W4:Y:S02]  /*1600*/  @!UP1 SYNCS.EXCH.64 URZ, [UR36+0x24008], UR12 ;  /* 0x0240080c243f95b2 */ /* 0x0007240008000100 */
[----:B----4-:R-:W-:Y:S06]  /*1610*/  BAR.SYNC.DEFER_BLOCKING 0x0 ;  /* 0x0000000000007b1d */ /* 0x010fec0000010000 */
[----:B------:R3:W4:Y:S01]  /*1620*/  @!UP2 SYNCS.EXCH.64 URZ, [UR36+0x24010], UR8 ;  /* 0x02401008243fa5b2 */ /* 0x0007220008000100 */
[----:B------:R-:W-:Y:S05]  /*1630*/  @!P1 BRA `(.L_x_47) ;  /* 0x0000000800189947 */ /* 0x000fea0003800000 */
[----:B-1----:R-:W-:Y:S02]  /*1640*/  SHF.R.U32.HI R3, RZ, 0x5, R0 ;  /* 0x00000005ff037819 */ /* 0x002fe40000011600 */
[----:B------:R-:W-:Y:S02]  /*1650*/  CS2R R56, SRZ ;  /* 0x0000000000387805 */ /* 0x000fe4000001ff00 */
[----:B------:R-:W-:Y:S02]  /*1660*/  CS2R R58, SRZ ;  /* 0x00000000003a7805 */ /* 0x000fe4000001ff00 */
[----:B------:R-:W-:Y:S02]  /*1670*/  CS2R R60, SRZ ;  /* 0x00000000003c7805 */ /* 0x000fe4000001ff00 */
[----:B------:R-:W-:Y:S02]  /*1680*/  R2UR UR56, R3 ;  /* 0x00000000033872ca */ /* 0x000fe400000e0000 */
        /* <DEDUP_REMOVED lines=28> */
[----:B------:R-:W-:Y:S01]  /*1850*/  CS2R R54, SRZ ;  /* 0x0000000000367805 */ /* 0x000fe2000001ff00 */
[----:B------:R-:W-:Y:S01]  /*1860*/  UMOV UR38, URZ ;  /* 0x0000003f00267c82 */ /* 0x000fe20008000000 */
[----:B------:R-:W-:-:S05]  /*1870*/  UMOV UR37, URZ ;  /* 0x0000003f00257c82 */ /* 0x000fca0008000000 */
.L_x_49:
[----:B----4-:R-:W-:Y:S01]  /*1880*/  BAR.SYNC.DEFER_BLOCKING 0x0 ;  /* 0x0000000000007b1d */ /* 0x010fe20000010000 */
[----:B------:R-:W-:Y:S01]  /*1890*/  ULEA UR22, UR38, UR36, 0x3 ;  /* 0x0000002426167291 */ /* 0x000fe2000f8e183f */
[----:B------:R-:W-:Y:S01]  /*18a0*/  @!P2 IMAD.MOV.U32 R3, RZ, RZ, 0xc000 ;  /* 0x0000c000ff03a424 */ /* 0x000fe200078e00ff */
[----:B------:R-:W-:Y:S01]  /*18b0*/  ELECT P0, URZ, PT ;  /* 0x00000000003f782f */ /* 0x000fe20003800000 */
[----:B---3--:R-:W-:-:S03]  /*18c0*/  ULEA UR8, UR38, UR36, 0xe ;  /* 0x0000002426087291 */ /* 0x008fc6000f8e703f */
[----:B------:R-:W-:Y:S01]  /*18d0*/  ISETP.LT.U32.AND P0, PT, R2, 0x40, P0 ;  /* 0x000000400200780c */ /* 0x000fe20000701070 */
[----:B------:R-:W-:Y:S02]  /*18e0*/  ULEA UR20, UR38, UR36, 0xf ;  /* 0x0000002426147291 */ /* 0x000fe4000f8e783f */
[----:B------:R-:W-:Y:S02]  /*18f0*/  ULOP3.LUT UR12, UR56, 0x1, URZ, 0xc0, !UPT ;  /* 0x00000001380c7892 */ /* 0x000fe4000f8ec03f */
[----:B------:R-:W-:Y:S02]  /*1900*/  UIADD3 UR21, UR8, 0x18000, URZ ;  /* 0x0001800008157890 */ /* 0x000fe4000fffe03f */
[----:B------:R-:W-:Y:S02]  /*1910*/  ULEA UR8, UR12, UR20, 0xe ;  /* 0x000000140c087291 */ /* 0x000fe4000f8e703f */
[----:B------:R-:W-:Y:S01]  /*1920*/  ULEA UR10, UR12, UR37, 0x6 ;  /* 0x000000250c0a7291 */ /* 0x000fe2000f8e303f */
[----:B------:R-:W-:-:S03]  /*1930*/  ELECT P1, URZ, PT ;  /* 0x00000000003f782f */ /* 0x000fc60003820000 */
[----:B------:R-:W-:Y:S01]  /*1940*/  VOTEU.ANY UP0, P0 ;  /* 0x00000000003f7886 */ /* 0x000fe20000000100 */
[----:B------:R-:W-:Y:S01]  /*1950*/  VOTEU.ANY UP2, P0 ;  /* 0x00000000003f7886 */ /* 0x000fe20000040100 */
[----:B------:R-:W-:Y:S01]  /*1960*/  ISETP.LT.U32.AND P1, PT, R2, 0x40, P1 ;  /* 0x000000400200780c */ /* 0x000fe20000f21070 */
[----:B------:R-:W-:Y:S01]  /*1970*/  ULEA UR12, UR12, UR21, 0xd ;  /* 0x000000150c0c7291 */ /* 0x000fe2000f8e683f */
[----:B------:R1:W-:Y:S01]  /*1980*/  @!P2 SYNCS.ARRIVE.TRANS64 RZ, [UR22+0x24000], R3 ;  /* 0x02400003ffffa9a7 */ /* 0x0003e20008000016 */
[----:B------:R3:W-:Y:S06]  /*1990*/  MEMBAR.ALL.CTA ;  /* 0x0000000000007992 */ /* 0x0007ec0000008000 */
[----:B---3--:R-:W3:Y:S01]  /*19a0*/  FENCE.VIEW.ASYNC.S ;  /* 0x00000000000073c6 */ /* 0x008ee20000000000 */
[----:B------:R-:W-:Y:S01]  /*19b0*/  @UP0 UIADD3 UR9, UR22, 0x24000, URZ ;  /* 0x0002400016090890 */ /* 0x000fe2000fffe03f */
[----:B------:R-:W-:Y:S01]  /*19c0*/  @UP0 UMOV UR16, UR4 ;  /* 0x0000000400100c82 */ /* 0x000fe20008000000 */
[----:B------:R-:W-:Y:S01]  /*19d0*/  @UP0 UMOV UR17, UR5 ;  /* 0x0000000500110c82 */ /* 0x000fe20008000000 */
[----:B------:R-:W-:Y:S01]  /*19e0*/  UMOV UR14, UR10 ;  /* 0x0000000a000e7c82 */ /* 0x000fe20008000000 */
[----:B-1----:R-:W-:Y:S01]  /*19f0*/  IMAD.U32 R3, RZ, RZ, UR55 ;  /* 0x00000037ff037e24 */ /* 0x002fe2000f8e00ff */
[----:B---3--:R-:W-:Y:S01]  /*1a00*/  VOTEU.ANY UP1, P1 ;  /* 0x00000000003f7886 */ /* 0x008fe20000820100 */
[----:B------:R-:W-:-:S03]  /*1a10*/  VOTEU.ANY UP3, P1 ;  /* 0x00000000003f7886 */ /* 0x000fc60000860100 */
[----:B------:R-:W-:Y:S01]  /*1a20*/  SHF.L.U32 R3, R3, 0x1f, RZ ;  /* 0x0000001f03037819 */ /* 0x000fe200000006ff */
[----:B------:R-:W-:Y:S01]  /*1a30*/  @UP1 UIADD3 UR13, UR22, 0x24000, URZ ;  /* 0x00024000160d1890 */ /* 0x000fe2000fffe03f */
[----:B------:R-:W-:Y:S01]  /*1a40*/  @UP1 UMOV UR18, UR6 ;  /* 0x0000000600121c82 */ /* 0x000fe20008000000 */
[----:B------:R-:W-:Y:S01]  /*1a50*/  @UP1 UMOV UR19, UR7 ;  /* 0x0000000700131c82 */ /* 0x000fe20008000000 */
[----:B------:R-:W-:Y:S06]  /*1a60*/  BAR.SYNC.DEFER_BLOCKING 0x0 ;  /* 0x0000000000007b1d */ /* 0x000fec0000010000 */
[----:B------:R1:W-:Y:S02]  /*1a70*/  @UP2 UTMALDG.2D [UR8], [UR16] ;  /* 0x00000008100025b4 */ /* 0x0003e40008008000 */
[----:B------:R-:W-:Y:S06]  /*1a80*/  BAR.SYNC.DEFER_BLOCKING 0x0 ;  /* 0x0000000000007b1d */ /* 0x000fec0000010000 */
[----:B------:R1:W-:Y:S02]  /*1a90*/  @UP3 UTMALDG.2D [UR12], [UR18] ;  /* 0x0000000c120035b4 */ /* 0x0003e40008008000 */
[----:B------:R-:W-:Y:S06]  /*1aa0*/  BAR.SYNC.DEFER_BLOCKING 0x0 ;  /* 0x0000000000007b1d */ /* 0x000fec0000010000 */
[----:B------:R-:W3:Y:S02]  /*1ab0*/  SYNCS.PHASECHK.TRANS64.TRYWAIT P0, [UR22+0x24000], R3 ;  /* 0x02400003ff0075a7 */ /* 0x000ee40008000156 */
[----:B-1-3--:R-:W-:Y:S05]  /*1ac0*/  @!P0 BRA `(.L_x_48) ;  /* 0x0000000800288947 */ /* 0x00afea0003800000 */
.L_x_50:
[----:B------:R-:W-:Y:S01]  /*1ad0*/  USHF.R.U32.HI UR48, URZ, 0x4, UR20 ;  /* 0x000000043f307899 */ /* 0x000fe20008011614 */
[----:B------:R-:W-:Y:S02]  /*1ae0*/  WARPGROUP.DEPBAR.LE gsb0, 0x0 ;  /* 0x00008000000079c5 */ /* 0x000fe40000010000 */
[----:B------:R-:W-:Y:S01]  /*1af0*/  USHF.R.U32.HI UR50, URZ, 0x4, UR21 ;  /* 0x000000043f327899 */ /* 0x000fe20008011615 */
[----:B------:R-:W-:Y:S01]  /*1b00*/  WARPGROUP.ARRIVE ;  /* 0x00000000000079c5 */ /* 0x000fe20000000000 */
[----:B------:R-:W-:Y:S01]  /*1b10*/  USGXT.U32 UR48, UR48, 0xe ;  /* 0x0000000e3030789a */ /* 0x000fe20008000000 */
[----:B------:R-:W1:Y:S01]  /*1b20*/  LDC R3, c[0x0][0x230] ;  /* 0x00008c00ff037b82 */ /* 0x000e620000000800 */
[----:B------:R-:W-:Y:S01]  /*1b30*/  USGXT.U32 UR50, UR50, 0xe ;  /* 0x0000000e3232789a */ /* 0x000fe20008000000 */
[----:B------:R-:W-:Y:S01]  /*1b40*/  UMOV UR49, 0x40000040 ;  /* 0x4000004000317882 */ /* 0x000fe20000000000 */
[----:B------:R-:W-:Y:S01]  /*1b50*/  UMOV UR51, 0x40000040 ;  /* 0x4000004000337882 */ /* 0x000fe20000000000 */
[----:B------:R-:W-:-:S02]  /*1b60*/  UIADD3 UR40, UP0, UR48, 0x2, URZ ;  /* 0x0000000230287890 */ /* 0x000fc4000ff1e03f */
[----:B------:R-:W-:Y:S01]  /*1b70*/  UIADD3 UR42, UP1, UR50, 0x2, URZ ;  /* 0x00000002322a7890 */ /* 0x000fe2000ff3e03f */
[----:B------:R-:W-:-:S03]  /*1b80*/  UMOV UR8, URZ ;  /* 0x0000003f00087c82 */ /* 0x000fc60008000000 */
[----:B------:R-:W-:Y:S01]  /*1b90*/  HGMMA.64x64x16.F32.BF16 R56, gdesc[UR48], R56 ;  /* 0x00e00000303879f0 */ /* 0x000fe20008701838 */
[----:B------:R-:W-:Y:S01]  /*1ba0*/  UMOV UR9, URZ ;  /* 0x0000003f00097c82 */ /* 0x000fe20008000000 */
[----:B------:R-:W-:Y:S02]  /*1bb0*/  UIADD3.X UR41, UR8, 0x40000040, URZ, UP0, !UPT ;  /* 0x4000004008297890 */ /* 0x000fe400087fe43f */
[----:B------:R-:W-:Y:S02]  /*1bc0*/  UIADD3.X UR43, UR9, 0x40000040, URZ, UP1, !UPT ;  /* 0x40000040092b7890 */ /* 0x000fe40008ffe43f */
[----:B------:R-:W-:Y:S02]  /*1bd0*/  UIADD3.64 UR32, UR40, 0x2, URZ ;  /* 0x0000000228207897 */ /* 0x000fe4000fffe03f */
[----:B------:R-:W-:Y:S02]  /*1be0*/  UIADD3.64 UR34, UR42, 0x2, URZ ;  /* 0x000000022a227897 */ /* 0x000fe4000fffe03f */
[----:B------:R-:W-:-:S02]  /*1bf0*/  UIADD3.64 UR28, UR40, 0x4, URZ ;  /* 0x00000004281c7897 */ /* 0x000fc4000fffe03f */
[----:B------:R-:W-:Y:S02]  /*1c00*/  UIADD3.64 UR30, UR42, 0x4, URZ ;  /* 0x000000042a1e7897 */ /* 0x000fe4000fffe03f */
[----:B------:R-:W-:Y:S02]  /*1c10*/  UIADD3.64 UR24, UR40, 0x3fe, URZ ;  /* 0x000003fe28187897 */ /* 0x000fe4000fffe03f */
[----:B------:R-:W-:Y:S02]  /*1c20*/  UIADD3.64 UR26, UR42, 0x1fe, URZ ;  /* 0x000001fe2a1a7897 */ /* 0x000fe4000fffe03f */
[----:B------:R-:W-:Y:S02]  /*1c30*/  UIADD3.64 UR20, UR40, 0x400, URZ ;  /* 0x0000040028147897 */ /* 0x000fe4000fffe03f */
[----:B------:R-:W-:Y:S02]  /*1c40*/  UIADD3.64 UR22, UR42, 0x200, URZ ;  /* 0x000002002a167897 */ /* 0x000fe4000fffe03f */
[----:B------:R-:W-:-:S02]  /*1c50*/  UIADD3.64 UR16, UR40, 0x402, URZ ;  /* 0x0000040228107897 */ /* 0x000fc4000fffe03f */
[----:B------:R-:W-:Y:S02]  /*1c60*/  UIADD3.64 UR18, UR42, 0x202, URZ ;  /* 0x000002022a127897 */ /* 0x000fe4000fffe03f */
[----:B------:R-:W-:Y:S02]  /*1c70*/  UIADD3.64 UR44, UR40, 0x404, URZ ;  /* 0x00000404282c7897 */ /* 0x000fe4000fffe03f */
[----:B------:R-:W-:Y:S02]  /*1c80*/  UIADD3.64 UR46, UR42, 0x204, URZ ;  /* 0x000002042a2e7897 */ /* 0x000fe4000fffe03f */
[----:B------:R-:W-:Y:S02]  /*1c90*/  UIADD3.64 UR48, UR40, 0x1fe, URZ ;  /* 0x000001fe28307897 */ /* 0x000fe4000fffe03f */
[----:B------:R-:W-:Y:S02]  /*1ca0*/  UIADD3 UR37, UR37, 0x80, URZ ;  /* 0x0000008025257890 */ /* 0x000fe4000fffe03f */
[----:B------:R-:W-:-:S04]  /*1cb0*/  UIADD3 UR38, UR38, 0x1, URZ ;  /* 0x0000000126267890 */ /* 0x000fc8000fffe03f */
[----:B-1----:R-:W-:Y:S01]  /*1cc0*/  ISETP.LE.AND P0, PT, R3, UR37, PT ;  /* 0x0000002503007c0c */ /* 0x002fe2000bf03270 */
[----:B------:R-:W-:-:S04]  /*1cd0*/  UISETP.NE.U32.AND UP0, UPT, UR38, 0x3, UPT ;  /* 0x000000032600788c */ /* 0x000fc8000bf05070 */
[----:B------:R-:W-:Y:S02]  /*1ce0*/  USEL UR8, URZ, 0x1, UP0 ;  /* 0x000000013f087887 */ /* 0x000fe40008000000 */
[----:B------:R-:W-:Y:S02]  /*1cf0*/  USEL UR38, UR38, URZ, UP0 ;  /* 0x0000003f26267287 */ /* 0x000fe40008000000 */
[----:B------:R-:W-:Y:S01]  /*1d00*/  ULOP3.LUT UR55, UR55, UR8, URZ, 0x3c, !UPT ;  /* 0x0000000837377292 */ /* 0x000fe2000f8e3c3f */
[----:B------:R-:W-:Y:S04]  /*1d10*/  HGMMA.64x64x16.F32.BF16 R56, gdesc[UR40], R56 ;  /* 0x00e00000283879f0 */ /* 0x000fe80008701838 */
[----:B------:R-:W-:Y:S01]  /*1d20*/  HGMMA.64x64x16.F32.BF16 R56, gdesc[UR32], R56 ;  /* 0x00e00000203879f0 */ /* 0x000fe20008701838 */
[----:B------:R-:W-:-:S03]  /*1d30*/  UIADD3.64 UR32, UR40, 0x202, URZ ;  /* 0x0000020228207897 */ /* 0x000fc6000fffe03f */
        /* <DEDUP_REMOVED lines=11> */
[----:B------:R-:W-:Y:S01]  /*1df0*/  UIADD3.64 UR48, UR40, 0x200, URZ ;  /* 0x0000020028307897 */ /* 0x000fe2000fffe03f */
[----:B------:R-:W-:Y:S01]  /*1e00*/  UMOV UR50, UR42 ;  /* 0x0000002a00327c82 */ /* 0x000fe20008000000 */
[----:B------:R-:W-:-:S07]  /*1e10*/  UMOV UR51, UR43 ;  /* 0x0000002b00337c82 */ /* 0x000fce0008000000 */
[----:B------:R-:W-:Y:S04]  /*1e20*/  HGMMA.64x64x16.F32.BF16 R24, gdesc[UR48], R24 ;  /* 0x00e00000301879f0 */ /* 0x000fe80008701818 */
[----:B------:R-:W-:Y:S04]  /*1e30*/  HGMMA.64x64x16.F32.BF16 R24, gdesc[UR32], R24 ;  /* 0x00e00000201879f0 */ /* 0x000fe80008701818 */
[----:B------:R-:W-:Y:S04]  /*1e40*/  HGMMA.64x64x16.F32.BF16 R24, gdesc[UR28], R24 ;  /* 0x00e000001c1879f0 */ /* 0x000fe80008701818 */
[----:B------:R-:W-:Y:S04]  /*1e50*/  HGMMA.64x64x16.F32.BF16 R24, gdesc[UR24], R24 ;  /* 0x00e00000181879f0 */ /* 0x000fe80008701818 */
[----:B------:R-:W-:Y:S04]  /*1e60*/  HGMMA.64x64x16.F32.BF16 R24, gdesc[UR20], R24 ;  /* 0x00e00000141879f0 */ /* 0x000fe80008701818 */
[----:B------:R-:W-:Y:S04]  /*1e70*/  HGMMA.64x64x16.F32.BF16 R24, gdesc[UR16], R24 ;  /* 0x00e00000101879f0 */ /* 0x000fe80008701818 */
[----:B------:R-:W-:Y:S01]  /*1e80*/  HGMMA.64x64x16.F32.BF16 R24, gdesc[UR44], R24, gsb0 ;  /* 0x00e000002c1879f0 */ /* 0x000fe20008001818 */
[----:B------:R-:W-:Y:S05]  /*1e90*/  @!P0 BRA `(.L_x_49) ;  /* 0xfffffff800788947 */ /* 0x000fea000383ffff */
.L_x_47:
[----:B------:R-:W-:Y:S02]  /*1ea0*/  WARPGROUP.DEPBAR.LE gsb0, 0x0 ;  /* 0x00008000000079c5 */ /* 0x000fe40000010000 */
[----:B----4-:R-:W-:Y:S01]  /*1eb0*/  BAR.SYNC.DEFER_BLOCKING 0x0 ;  /* 0x0000000000007b1d */ /* 0x010fe20000010000 */
[C---:B-1----:R-:W-:Y:S01]  /*1ec0*/  IMAD.SHL.U32 R3, R0.reuse, 0x80, RZ ;  /* 0x0000008000037824 */ /* 0x042fe200078e00ff */
[----:B------:R-:W-:Y:S01]  /*1ed0*/  ELECT P0, URZ, PT ;  /* 0x00000000003f782f */ /* 0x000fe20003800000 */
[----:B------:R-:W-:Y:S01]  /*1ee0*/  IMAD.SHL.U32 R4, R0, 0x10, RZ ;  /* 0x0000001000047824 */ /* 0x000fe200078e00ff */
[----:B------:R-:W-:Y:S02]  /*1ef0*/  F2FP.BF16.F32.PACK_AB R56, R57, R56 ;  /* 0x000000383938723e */ /* 0x000fe400000010ff */
[----:B------:R-:W-:Y:S01]  /*1f00*/  LOP3.LUT R3, R3, 0x780, RZ, 0xc0, !PT ;  /* 0x0000078003037812 */ /* 0x000fe200078ec0ff */
[----:B------:R-:W-:Y:S01]  /*1f10*/  UMOV UR37, UR15 ;  /* 0x0000000f00257c82 */ /* 0x000fe20008000000 */
[----:B------:R-:W-:Y:S01]  /*1f20*/  F2FP.BF16.F32.PACK_AB R57, R59, R58 ;  /* 0x0000003a3b39723e */ /* 0x000fe200000010ff */
[----:B------:R-:W-:Y:S01]  /*1f30*/  UMOV UR38, UR11 ;  /* 0x0000000b00267c82 */ /* 0x000fe20008000000 */
[----:B------:R-:W-:-:S02]  /*1f40*/  LOP3.LUT R3, R3, 0x70, R4, 0xf8, !PT ;  /* 0x0000007003037812 */ /* 0x000fc400078ef804 */
[----:B------:R-:W-:Y:S02]  /*1f50*/  F2FP.BF16.F32.PACK_AB R24, R25, R24 ;  /* 0x000000181918723e */ /* 0x000fe400000010ff */
[----:B------:R-:W-:Y:S01]  /*1f60*/  LOP3.LUT R3, R3, 0x10, R0, 0x78, !PT ;  /* 0x0000001003037812 */ /* 0x000fe200078e7800 */
[----:B------:R-:W-:Y:S01]  /*1f70*/  IMAD.SHL.U32 R0, R0, 0x40, RZ ;  /* 0x0000004000007824 */ /* 0x000fe200078e00ff */
[----:B------:R-:W-:Y:S02]  /*1f80*/  ISETP.LT.U32.AND P0, PT, R2, 0x20, P0 ;  /* 0x000000200200780c */ /* 0x000fe40000701070 */
[----:B------:R-:W-:Y:S02]  /*1f90*/  F2FP.BF16.F32.PACK_AB R58, R61, R60 ;  /* 0x0000003c3d3a723e */ /* 0x000fe400000010ff */
[----:B------:R-:W-:Y:S02]  /*1fa0*/  LOP3.LUT R0, R3, 0x1800, R0, 0xf8, !PT ;  /* 0x0000180003007812 */ /* 0x000fe400078ef800 */
[----:B------:R-:W-:Y:S01]  /*1fb0*/  F2FP.BF16.F32.PACK_AB R59, R63, R62 ;  /* 0x0000003e3f3b723e */ /* 0x000fe200000010ff */
[----:B------:R-:W1:Y:S02]  /*1fc0*/  @!P2 SYNCS.CCTL.IV [UR36+0x24000] ;  /* 0x02400000ff00a9b1 */ /* 0x000e640008000024 */
[----:B-1----:R-:W-:Y:S01]  /*1fd0*/  BAR.SYNC.DEFER_BLOCKING 0x0 ;  /* 0x0000000000007b1d */ /* 0x002fe20000010000 */
[C---:B------:R-:W-:Y:S01]  /*1fe0*/  LOP3.LUT R3, R0.reuse, 0x20, RZ, 0x3c, !PT ;  /* 0x0000002000037812 */ /* 0x040fe200078e3cff */
[C---:B------:R-:W-:Y:S01]  /*1ff0*/  VIADD R2, R0.reuse, UR36 ;  /* 0x0000002400027c36 */ /* 0x040fe20008000000 */
[----:B------:R-:W-:-:S02]  /*2000*/  LOP3.LUT R4, R0, 0x40, RZ, 0x3c, !PT ;  /* 0x0000004000047812 */ /* 0x000fc400078e3cff */
[----:B------:R-:W-:Y:S01]  /*2010*/  F2FP.BF16.F32.PACK_AB R64, R65, R64 ;  /* 0x000000404140723e */ /* 0x000fe200000010ff */
[----:B------:R-:W-:Y:S01]  /*2020*/  VIADD R3, R3, UR36 ;  /* 0x0000002403037c36 */ /* 0x000fe20008000000 */
[----:B------:R-:W-:Y:S01]  /*2030*/  F2FP.BF16.F32.PACK_AB R25, R27, R26 ;  /* 0x0000001a1b19723e */ /* 0x000fe200000010ff */
[----:B------:R-:W-:Y:S01]  /*2040*/  VIADD R4, R4, UR36 ;  /* 0x0000002404047c36 */ /* 0x000fe20008000000 */
[----:B------:R-:W-:Y:S01]  /*2050*/  F2FP.BF16.F32.PACK_AB R65, R67, R66 ;  /* 0x000000424341723e */ /* 0x000fe200000010ff */
[----:B------:R-:W-:Y:S01]  /*2060*/  VOTEU.ANY UP0, P0 ;  /* 0x00000000003f7886 */ /* 0x000fe20000000100 */
[----:B------:R-:W-:Y:S01]  /*2070*/  F2FP.BF16.F32.PACK_AB R26, R29, R28 ;  /* 0x0000001c1d1a723e */ /* 0x000fe200000010ff */
[----:B------:R-:W-:Y:S01]  /*2080*/  VOTEU.ANY UP1, P0 ;  /* 0x00000000003f7886 */ /* 0x000fe20000020100 */
[----:B------:R-:W-:Y:S02]  /*2090*/  F2FP.BF16.F32.PACK_AB R27, R31, R30 ;  /* 0x0000001e1f1b723e */ /* 0x000fe400000010ff */
[----:B------:R-:W-:Y:S01]  /*20a0*/  F2FP.BF16.F32.PACK_AB R32, R33, R32 ;  /* 0x000000202120723e */ /* 0x000fe200000010ff */
[----:B---3--:R-:W-:Y:S01]  /*20b0*/  @UP0 UMOV UR8, UR52 ;  /* 0x0000003400080c82 */ /* 0x008fe20008000000 */
[----:B------:R-:W-:Y:S01]  /*20c0*/  LOP3.LUT R0, R0, 0x60, RZ, 0x3c, !PT ;  /* 0x0000006000007812 */ /* 0x000fe200078e3cff */
[----:B------:R-:W-:Y:S01]  /*20d0*/  @UP0 UMOV UR9, UR39 ;  /* 0x0000002700090c82 */ /* 0x000fe20008000000 */
[----:B------:R-:W-:-:S02]  /*20e0*/  F2FP.BF16.F32.PACK_AB R66, R69, R68 ;  /* 0x000000444542723e */ /* 0x000fc400000010ff */
[----:B------:R-:W-:Y:S01]  /*20f0*/  F2FP.BF16.F32.PACK_AB R67, R71, R70 ;  /* 0x000000464743723e */ /* 0x000fe200000010ff */
[----:B------:R-:W-:Y:S01]  /*2100*/  VIADD R0, R0, UR36 ;  /* 0x0000002400007c36 */ /* 0x000fe20008000000 */
[----:B------:R-:W-:Y:S01]  /*2110*/  F2FP.BF16.F32.PACK_AB R72, R73, R72 ;  /* 0x000000484948723e */ /* 0x000fe200000010ff */
[----:B------:R-:W1:Y:S02]  /*2120*/  @!P2 SYNCS.CCTL.IV [UR36+0x24008] ;  /* 0x02400800ff00a9b1 */ /* 0x000e640008000024 */
[----:B-1----:R-:W-:Y:S01]  /*2130*/  BAR.SYNC.DEFER_BLOCKING 0x0 ;  /* 0x0000000000007b1d */ /* 0x002fe20000010000 */
[----:B------:R-:W-:Y:S02]  /*2140*/  F2FP.BF16.F32.PACK_AB R33, R35, R34 ;  /* 0x000000222321723e */ /* 0x000fe400000010ff */
[----:B------:R-:W-:Y:S02]  /*2150*/  F2FP.BF16.F32.PACK_AB R73, R75, R74 ;  /* 0x0000004a4b49723e */ /* 0x000fe400000010ff */
[----:B------:R-:W-:-:S02]  /*2160*/  F2FP.BF16.F32.PACK_AB R34, R37, R36 ;  /* 0x000000242522723e */ /* 0x000fc400000010ff */
[----:B------:R-:W-:Y:S02]  /*2170*/  F2FP.BF16.F32.PACK_AB R35, R39, R38 ;  /* 0x000000262723723e */ /* 0x000fe400000010ff */
[----:B------:R-:W-:Y:S02]  /*2180*/  F2FP.BF16.F32.PACK_AB R40, R41, R40 ;  /* 0x000000282928723e */ /* 0x000fe400000010ff */
[----:B------:R-:W-:Y:S02]  /*2190*/  F2FP.BF16.F32.PACK_AB R74, R77, R76 ;  /* 0x0000004c4d4a723e */ /* 0x000fe400000010ff */
[----:B------:R-:W-:Y:S02]  /*21a0*/  F2FP.BF16.F32.PACK_AB R75, R79, R78 ;  /* 0x0000004e4f4b723e */ /* 0x000fe400000010ff */
[----:B------:R-:W-:Y:S02]  /*21b0*/  F2FP.BF16.F32.PACK_AB R80, R81, R80 ;  /* 0x000000505150723e */ /* 0x000fe400000010ff */
[----:B------:R-:W-:-:S02]  /*21c0*/  F2FP.BF16.F32.PACK_AB R41, R43, R42 ;  /* 0x0000002a2b29723e */ /* 0x000fc400000010ff */
[----:B------:R-:W-:Y:S02]  /*21d0*/  F2FP.BF16.F32.PACK_AB R81, R83, R82 ;  /* 0x000000525351723e */ /* 0x000fe400000010ff */
[----:B------:R-:W-:Y:S02]  /*21e0*/  F2FP.BF16.F32.PACK_AB R42, R45, R44 ;  /* 0x0000002c2d2a723e */ /* 0x000fe400000010ff */
[----:B------:R-:W-:Y:S01]  /*21f0*/  F2FP.BF16.F32.PACK_AB R43, R47, R46 ;  /* 0x0000002e2f2b723e */ /* 0x000fe200000010ff */
[----:B------:R-:W1:Y:S01]  /*2200*/  @!P2 SYNCS.CCTL.IV [UR36+0x24010] ;  /* 0x02401000ff00a9b1 */ /* 0x000e620008000024 */
[----:B------:R-:W-:Y:S01]  /*2210*/  F2FP.BF16.F32.PACK_AB R48, R49, R48 ;  /* 0x000000303130723e */ /* 0x000fe200000010ff */
[----:B-1----:R-:W-:Y:S01]  /*2220*/  STSM.16.M88.4 [R2], R56 ;  /* 0x0000003802007844 */ /* 0x002fe20000000200 */
[----:B------:R-:W-:Y:S02]  /*2230*/  F2FP.BF16.F32.PACK_AB R82, R85, R84 ;  /* 0x000000545552723e */ /* 0x000fe400000010ff */
[----:B------:R-:W-:Y:S01]  /*2240*/  F2FP.BF16.F32.PACK_AB R83, R87, R86 ;  /* 0x000000565753723e */ /* 0x000fe200000010ff */
[----:B------:R-:W-:Y:S01]  /*2250*/  STSM.16.M88.4 [R2+0x2000], R24 ;  /* 0x0020001802007844 */ /* 0x000fe20000000200 */
[----:B------:R-:W-:-:S02]  /*2260*/  F2FP.BF16.F32.PACK_AB R49, R51, R50 ;  /* 0x000000323331723e */ /* 0x000fc400000010ff */
[----:B------:R-:W-:Y:S01]  /*2270*/  F2FP.BF16.F32.PACK_AB R50, R53, R52 ;  /* 0x000000343532723e */ /* 0x000fe200000010ff */
[----:B------:R-:W-:Y:S01]  /*2280*/  STSM.16.M88.4 [R3], R64 ;  /* 0x0000004003007844 */ /* 0x000fe20000000200 */
[----:B------:R-:W-:-:S03]  /*2290*/  F2FP.BF16.F32.PACK_AB R51, R55, R54 ;  /* 0x000000363733723e */ /* 0x000fc600000010ff */
[----:B------:R-:W-:Y:S04]  /*22a0*/  STSM.16.M88.4 [R3+0x2000], R32 ;  /* 0x0020002003007844 */ /* 0x000fe80000000200 */
[----:B------:R-:W-:Y:S04]  /*22b0*/  STSM.16.M88.4 [R4], R72 ;  /* 0x0000004804007844 */ /* 0x000fe80000000200 */
[----:B------:R-:W-:Y:S04]  /*22c0*/  STSM.16.M88.4 [R4+0x2000], R40 ;  /* 0x0020002804007844 */ /* 0x000fe80000000200 */
[----:B------:R-:W-:Y:S04]  /*22d0*/  STSM.16.M88.4 [R0], R80 ;  /* 0x0000005000007844 */ /* 0x000fe80000000200 */
[----:B------:R-:W-:Y:S01]  /*22e0*/  STSM.16.M88.4 [R0+0x2000], R48 ;  /* 0x0020003000007844 */ /* 0x000fe20000000200 */
[----:B------:R1:W-:Y:S06]  /*22f0*/  MEMBAR.ALL.CTA ;  /* 0x0000000000007992 */ /* 0x0003ec0000008000 */
[----:B-1----:R-:W1:Y:S02]  /*2300*/  FENCE.VIEW.ASYNC.S ;  /* 0x00000000000073c6 */ /* 0x002e640000000000 */
[----:B-1----:R-:W-:Y:S06]  /*2310*/  BAR.SYNC.DEFER_BLOCKING 0x0 ;  /* 0x0000000000007b1d */ /* 0x002fec0000010000 */
[----:B------:R1:W-:Y:S01]  /*2320*/  @UP1 UTMASTG.2D [UR36], [UR8] ;  /* 0x00000024080013b5 */ /* 0x0003e20008008000 */
[----:B------:R0:W-:Y:S01]  /*2330*/  UTMACMDFLUSH ;  /* 0x00000000000079b7 */ /* 0x0001e20000000000 */
[----:B------:R-:W-:-:S04]  /*2340*/  DEPBAR.LE SB0, 0x0 ;  /* 0x000080000000791a */ /* 0x000fc80000000000 */
[----:B------:R-:W-:Y:S06]  /*2350*/  BAR.SYNC.DEFER_BLOCKING 0x0 ;  /* 0x0000000000007b1d */ /* 0x000fec0000010000 */
[----:B-1----:R-:W-:Y:S05]  /*2360*/  EXIT ;  /* 0x000000000000794d */ /* 0x002fea0003800000 */
.L_x_48:
[----:B------:R-:W1:Y:S02]  /*2370*/  SYNCS.PHASECHK.TRANS64.TRYWAIT P0, [UR22+0x24000], R3 ;  /* 0x02400003ff0075a7 */ /* 0x000e640008000156 */
[----:B-1----:R-:W-:Y:S05]  /*2380*/  @!P0 BRA `(.L_x_48) ;  /* 0xfffffffc00f88947 */ /* 0x002fea000383ffff */
[----:B------:R-:W-:Y:S05]  /*2390*/  BRA `(.L_x_50) ;  /* 0xfffffff400cc7947 */ /* 0x000fea000383ffff */
.L_x_51:
[----:B------:R-:W-:-:S00]  /*23a0*/  BRA `(.L_x_51) ;  /* 0xfffffffc00fc7947 */ /* 0x000fc0000383ffff */
[----:B------:R-:W-:-:S00]  /*23b0*/  NOP ;  /* 0x0000000000007918 */ /* 0x000fc00000000000 */
        /* <DEDUP_REMOVED lines=12> */
.L_x_52:


//--------------------- .nv.shared.gluon_wgmma    --------------------------
	.section	.nv.shared.gluon_wgmma,"aw",@nobits
	.sectionflags	@""
	.align	16
	.zero		1024


//--------------------- .nv.shared.reserved.0     --------------------------
	.section	.nv.shared.reserved.0,"aw",@nobits
	.weak		__nv_reservedSMEM_offset_0_alias
	.size		__nv_reservedSMEM_offset_0_alias, 0, 0
	.other		__nv_reservedSMEM_offset_0_alias,@"STO_CUDA_RESERVED_SHARED STV_DEFAULT"
__nv_reservedSMEM_offset_0_alias:
	.zero		0


//--------------------- .nv.constant0.gluon_wgmma --------------------------
	.section	.nv.constant0.gluon_wgmma,"a",@progbits
	.sectionflags	@""
	.align	4
.nv.constant0.gluon_wgmma:
	.zero		608


//--------------------- SYMBOLS --------------------------

	.type		.nv.reservedSmem.offset0,@object
	.size		.nv.reservedSmem.offset0,0x4
